//
// Generated by NVIDIA NVVM Compiler
//
// Compiler Build ID: CL-36424714
// Cuda compilation tools, release 13.0, V13.0.88
// Based on NVVM 20.0.0
//

.version 9.0
.target sm_100
.address_size 64

	// .globl	_Z26adaptive_avg_pool3d_kernelPKfPfiiiii

.visible .entry _Z26adaptive_avg_pool3d_kernelPKfPfiiiii(
	.param .u64 .ptr .align 1 _Z26adaptive_avg_pool3d_kernelPKfPfiiiii_param_0,
	.param .u64 .ptr .align 1 _Z26adaptive_avg_pool3d_kernelPKfPfiiiii_param_1,
	.param .u32 _Z26adaptive_avg_pool3d_kernelPKfPfiiiii_param_2,
	.param .u32 _Z26adaptive_avg_pool3d_kernelPKfPfiiiii_param_3,
	.param .u32 _Z26adaptive_avg_pool3d_kernelPKfPfiiiii_param_4,
	.param .u32 _Z26adaptive_avg_pool3d_kernelPKfPfiiiii_param_5,
	.param .u32 _Z26adaptive_avg_pool3d_kernelPKfPfiiiii_param_6
)
{
	.reg .pred 	%p<17>;
	.reg .b32 	%r<59>;
	.reg .b32 	%f<93>;
	.reg .b64 	%rd<16>;

	ld.param.u64 	%rd5, [_Z26adaptive_avg_pool3d_kernelPKfPfiiiii_param_0];
	ld.param.u64 	%rd4, [_Z26adaptive_avg_pool3d_kernelPKfPfiiiii_param_1];
	ld.param.u32 	%r30, [_Z26adaptive_avg_pool3d_kernelPKfPfiiiii_param_2];
	ld.param.u32 	%r31, [_Z26adaptive_avg_pool3d_kernelPKfPfiiiii_param_3];
	ld.param.u32 	%r27, [_Z26adaptive_avg_pool3d_kernelPKfPfiiiii_param_4];
	ld.param.u32 	%r28, [_Z26adaptive_avg_pool3d_kernelPKfPfiiiii_param_5];
	ld.param.u32 	%r29, [_Z26adaptive_avg_pool3d_kernelPKfPfiiiii_param_6];
	cvta.to.global.u64 	%rd1, %rd5;
	mov.u32 	%r32, %ctaid.x;
	mov.u32 	%r33, %ntid.x;
	mov.u32 	%r34, %tid.x;
	mad.lo.s32 	%r1, %r32, %r33, %r34;
	mov.u32 	%r35, %ctaid.y;
	mov.u32 	%r36, %ntid.y;
	mov.u32 	%r37, %tid.y;
	mad.lo.s32 	%r38, %r35, %r36, %r37;
	setp.ge.s32 	%p1, %r1, %r30;
	setp.ge.s32 	%p2, %r38, %r31;
	or.pred  	%p3, %p1, %p2;
	mov.f32 	%f91, 0f00000000;
	@%p3 bra 	$L__BB0_20;
	setp.lt.s32 	%p4, %r27, 1;
	@%p4 bra 	$L__BB0_19;
	min.s32 	%r39, %r28, %r29;
	setp.lt.s32 	%p5, %r39, 1;
	@%p5 bra 	$L__BB0_19;
	and.b32  	%r3, %r29, 15;
	add.s32 	%r4, %r3, -1;
	and.b32  	%r5, %r29, 7;
	add.s32 	%r6, %r5, -1;
	and.b32  	%r7, %r29, 2147483632;
	and.b32  	%r8, %r29, 3;
	neg.s32 	%r9, %r7;
	add.s64 	%rd2, %rd1, 32;
	mad.lo.s32 	%r41, %r31, %r1, %r38;
	mul.lo.s32 	%r10, %r41, %r27;
	mov.f32 	%f91, 0f00000000;
	mov.b32 	%r52, 0;
$L__BB0_4:
	add.s32 	%r43, %r52, %r10;
	mul.lo.s32 	%r12, %r43, %r28;
	mov.b32 	%r53, 0;
$L__BB0_5:
	setp.lt.u32 	%p6, %r29, 16;
	add.s32 	%r45, %r12, %r53;
	mul.lo.s32 	%r14, %r45, %r29;
	mov.b32 	%r57, 0;
	mov.u32 	%r54, %r14;
	mov.u32 	%r55, %r9;
	@%p6 bra 	$L__BB0_7;
$L__BB0_6:
	.pragma "nounroll";
	mul.wide.s32 	%rd6, %r54, 4;
	add.s64 	%rd7, %rd2, %rd6;
	ld.global.f32 	%f22, [%rd7+-32];
	add.f32 	%f23, %f91, %f22;
	ld.global.f32 	%f24, [%rd7+-28];
	add.f32 	%f25, %f23, %f24;
	ld.global.f32 	%f26, [%rd7+-24];
	add.f32 	%f27, %f25, %f26;
	ld.global.f32 	%f28, [%rd7+-20];
	add.f32 	%f29, %f27, %f28;
	ld.global.f32 	%f30, [%rd7+-16];
	add.f32 	%f31, %f29, %f30;
	ld.global.f32 	%f32, [%rd7+-12];
	add.f32 	%f33, %f31, %f32;
	ld.global.f32 	%f34, [%rd7+-8];
	add.f32 	%f35, %f33, %f34;
	ld.global.f32 	%f36, [%rd7+-4];
	add.f32 	%f37, %f35, %f36;
	ld.global.f32 	%f38, [%rd7];
	add.f32 	%f39, %f37, %f38;
	ld.global.f32 	%f40, [%rd7+4];
	add.f32 	%f41, %f39, %f40;
	ld.global.f32 	%f42, [%rd7+8];
	add.f32 	%f43, %f41, %f42;
	ld.global.f32 	%f44, [%rd7+12];
	add.f32 	%f45, %f43, %f44;
	ld.global.f32 	%f46, [%rd7+16];
	add.f32 	%f47, %f45, %f46;
	ld.global.f32 	%f48, [%rd7+20];
	add.f32 	%f49, %f47, %f48;
	ld.global.f32 	%f50, [%rd7+24];
	add.f32 	%f51, %f49, %f50;
	ld.global.f32 	%f52, [%rd7+28];
	add.f32 	%f91, %f51, %f52;
	add.s32 	%r55, %r55, 16;
	add.s32 	%r54, %r54, 16;
	setp.eq.s32 	%p7, %r55, 0;
	mov.u32 	%r57, %r7;
	@%p7 bra 	$L__BB0_7;
	bra.uni 	$L__BB0_6;
$L__BB0_7:
	setp.eq.s32 	%p8, %r3, 0;
	@%p8 bra 	$L__BB0_17;
	setp.lt.u32 	%p9, %r4, 7;
	@%p9 bra 	$L__BB0_10;
	add.s32 	%r46, %r57, %r14;
	mul.wide.s32 	%rd8, %r46, 4;
	add.s64 	%rd9, %rd1, %rd8;
	ld.global.f32 	%f54, [%rd9];
	add.f32 	%f55, %f91, %f54;
	ld.global.f32 	%f56, [%rd9+4];
	add.f32 	%f57, %f55, %f56;
	ld.global.f32 	%f58, [%rd9+8];
	add.f32 	%f59, %f57, %f58;
	ld.global.f32 	%f60, [%rd9+12];
	add.f32 	%f61, %f59, %f60;
	ld.global.f32 	%f62, [%rd9+16];
	add.f32 	%f63, %f61, %f62;
	ld.global.f32 	%f64, [%rd9+20];
	add.f32 	%f65, %f63, %f64;
	ld.global.f32 	%f66, [%rd9+24];
	add.f32 	%f67, %f65, %f66;
	ld.global.f32 	%f68, [%rd9+28];
	add.f32 	%f91, %f67, %f68;
	add.s32 	%r57, %r57, 8;
$L__BB0_10:
	setp.eq.s32 	%p10, %r5, 0;
	@%p10 bra 	$L__BB0_17;
	setp.lt.u32 	%p11, %r6, 3;
	@%p11 bra 	$L__BB0_13;
	add.s32 	%r47, %r57, %r14;
	mul.wide.s32 	%rd10, %r47, 4;
	add.s64 	%rd11, %rd1, %rd10;
	ld.global.f32 	%f70, [%rd11];
	add.f32 	%f71, %f91, %f70;
	ld.global.f32 	%f72, [%rd11+4];
	add.f32 	%f73, %f71, %f72;
	ld.global.f32 	%f74, [%rd11+8];
	add.f32 	%f75, %f73, %f74;
	ld.global.f32 	%f76, [%rd11+12];
	add.f32 	%f91, %f75, %f76;
	add.s32 	%r57, %r57, 4;
$L__BB0_13:
	setp.eq.s32 	%p12, %r8, 0;
	@%p12 bra 	$L__BB0_17;
	setp.eq.s32 	%p13, %r8, 1;
	add.s32 	%r48, %r57, %r14;
	mul.wide.s32 	%rd12, %r48, 4;
	add.s64 	%rd3, %rd1, %rd12;
	ld.global.f32 	%f77, [%rd3];
	add.f32 	%f91, %f91, %f77;
	@%p13 bra 	$L__BB0_17;
	setp.eq.s32 	%p14, %r8, 2;
	ld.global.f32 	%f78, [%rd3+4];
	add.f32 	%f91, %f91, %f78;
	@%p14 bra 	$L__BB0_17;
	ld.global.f32 	%f79, [%rd3+8];
	add.f32 	%f91, %f91, %f79;
$L__BB0_17:
	add.s32 	%r53, %r53, 1;
	setp.ne.s32 	%p15, %r53, %r28;
	@%p15 bra 	$L__BB0_5;
	add.s32 	%r52, %r52, 1;
	setp.ne.s32 	%p16, %r52, %r27;
	@%p16 bra 	$L__BB0_4;
$L__BB0_19:
	mul.lo.s32 	%r49, %r28, %r27;
	mul.lo.s32 	%r50, %r49, %r29;
	cvt.rn.f32.s32 	%f80, %r50;
	div.rn.f32 	%f81, %f91, %f80;
	mad.lo.s32 	%r51, %r31, %r1, %r38;
	cvta.to.global.u64 	%rd13, %rd4;
	mul.wide.s32 	%rd14, %r51, 4;
	add.s64 	%rd15, %rd13, %rd14;
	st.global.f32 	[%rd15], %f81;
$L__BB0_20:
	ret;

}
	// .globl	_Z34learned_positional_encoding_kernelPKfPfS0_iii
.visible .entry _Z34learned_positional_encoding_kernelPKfPfS0_iii(
	.param .u64 .ptr .align 1 _Z34learned_positional_encoding_kernelPKfPfS0_iii_param_0,
	.param .u64 .ptr .align 1 _Z34learned_positional_encoding_kernelPKfPfS0_iii_param_1,
	.param .u64 .ptr .align 1 _Z34learned_positional_encoding_kernelPKfPfS0_iii_param_2,
	.param .u32 _Z34learned_positional_encoding_kernelPKfPfS0_iii_param_3,
	.param .u32 _Z34learned_positional_encoding_kernelPKfPfS0_iii_param_4,
	.param .u32 _Z34learned_positional_encoding_kernelPKfPfS0_iii_param_5
)
{
	.reg .pred 	%p<4>;
	.reg .b32 	%r<14>;
	.reg .b32 	%f<4>;
	.reg .b64 	%rd<12>;

	ld.param.u64 	%rd1, [_Z34learned_positional_encoding_kernelPKfPfS0_iii_param_0];
	ld.param.u64 	%rd2, [_Z34learned_positional_encoding_kernelPKfPfS0_iii_param_1];
	ld.param.u64 	%rd3, [_Z34learned_positional_encoding_kernelPKfPfS0_iii_param_2];
	ld.param.u32 	%r4, [_Z34learned_positional_encoding_kernelPKfPfS0_iii_param_3];
	ld.param.u32 	%r5, [_Z34learned_positional_encoding_kernelPKfPfS0_iii_param_4];
	mov.u32 	%r6, %ctaid.x;
	mov.u32 	%r7, %ntid.x;
	mov.u32 	%r8, %tid.x;
	mad.lo.s32 	%r1, %r6, %r7, %r8;
	mov.u32 	%r9, %ctaid.y;
	mov.u32 	%r10, %ntid.y;
	mov.u32 	%r11, %tid.y;
	mad.lo.s32 	%r12, %r9, %r10, %r11;
	setp.ge.s32 	%p1, %r1, %r4;
	setp.ge.s32 	%p2, %r12, %r5;
	or.pred  	%p3, %p1, %p2;
	@%p3 bra 	$L__BB1_2;
	cvta.to.global.u64 	%rd4, %rd1;
	cvta.to.global.u64 	%rd5, %rd3;
	cvta.to.global.u64 	%rd6, %rd2;
	mad.lo.s32 	%r13, %r5, %r1, %r12;
	mul.wide.s32 	%rd7, %r13, 4;
	add.s64 	%rd8, %rd4, %rd7;
	ld.global.f32 	%f1, [%rd8];
	mul.wide.u32 	%rd9, %r12, 4;
	add.s64 	%rd10, %rd5, %rd9;
	ld.global.f32 	%f2, [%rd10];
	add.f32 	%f3, %f1, %f2;
	add.s64 	%rd11, %rd6, %rd7;
	st.global.f32 	[%rd11], %f3;
$L__BB1_2:
	ret;

}
	// .globl	_Z27hinge_embedding_loss_kernelPKfS0_Pfiif
.visible .entry _Z27hinge_embedding_loss_kernelPKfS0_Pfiif(
	.param .u64 .ptr .align 1 _Z27hinge_embedding_loss_kernelPKfS0_Pfiif_param_0,
	.param .u64 .ptr .align 1 _Z27hinge_embedding_loss_kernelPKfS0_Pfiif_param_1,
	.param .u64 .ptr .align 1 _Z27hinge_embedding_loss_kernelPKfS0_Pfiif_param_2,
	.param .u32 _Z27hinge_embedding_loss_kernelPKfS0_Pfiif_param_3,
	.param .u32 _Z27hinge_embedding_loss_kernelPKfS0_Pfiif_param_4,
	.param .f32 _Z27hinge_embedding_loss_kernelPKfS0_Pfiif_param_5
)
{
	.reg .pred 	%p<4>;
	.reg .b32 	%r<14>;
	.reg .b32 	%f<9>;
	.reg .b64 	%rd<12>;

	ld.param.u64 	%rd1, [_Z27hinge_embedding_loss_kernelPKfS0_Pfiif_param_0];
	ld.param.u64 	%rd2, [_Z27hinge_embedding_loss_kernelPKfS0_Pfiif_param_1];
	ld.param.u64 	%rd3, [_Z27hinge_embedding_loss_kernelPKfS0_Pfiif_param_2];
	ld.param.u32 	%r4, [_Z27hinge_embedding_loss_kernelPKfS0_Pfiif_param_3];
	ld.param.u32 	%r5, [_Z27hinge_embedding_loss_kernelPKfS0_Pfiif_param_4];
	ld.param.f32 	%f1, [_Z27hinge_embedding_loss_kernelPKfS0_Pfiif_param_5];
	mov.u32 	%r6, %ctaid.x;
	mov.u32 	%r7, %ntid.x;
	mov.u32 	%r8, %tid.x;
	mad.lo.s32 	%r1, %r6, %r7, %r8;
	mov.u32 	%r9, %ctaid.y;
	mov.u32 	%r10, %ntid.y;
	mov.u32 	%r11, %tid.y;
	mad.lo.s32 	%r12, %r9, %r10, %r11;
	setp.ge.s32 	%p1, %r1, %r4;
	setp.ge.s32 	%p2, %r12, %r5;
	or.pred  	%p3, %p1, %p2;
	@%p3 bra 	$L__BB2_2;
	cvta.to.global.u64 	%rd4, %rd1;
	cvta.to.global.u64 	%rd5, %rd2;
	cvta.to.global.u64 	%rd6, %rd3;
	mad.lo.s32 	%r13, %r5, %r1, %r12;
	mul.wide.s32 	%rd7, %r13, 4;
	add.s64 	%rd8, %rd4, %rd7;
	ld.global.f32 	%f2, [%rd8];
	sub.f32 	%f3, %f1, %f2;
	add.s64 	%rd9, %rd5, %rd7;
	ld.global.f32 	%f4, [%rd9];
	add.f32 	%f5, %f3, %f4;
	max.f32 	%f6, %f5, 0f00000000;
	mul.wide.s32 	%rd10, %r1, 4;
	add.s64 	%rd11, %rd6, %rd10;
	ld.global.f32 	%f7, [%rd11];
	add.f32 	%f8, %f7, %f6;
	st.global.f32 	[%rd11], %f8;
$L__BB2_2:
	ret;

}


// ===== COMPILED SASS (sm_100) =====

	.target	sm_100

	.elftype	@"ET_EXEC"


//--------------------- .note.nv.tkinfo           --------------------------
	.section	.note.nv.tkinfo,"",@"SHT_NOTE"
	.sectionflags	@"SHF_NOTE_NV_TKINFO"
	.tkinfo
        /*0018*/ 	.word	0x00000002
        /*0030*/ 	.string	""
        /*0030*/ 	.string	"ptxas"
        /*0030*/ 	.string	"Cuda compilation tools, release 13.0, V13.0.88"
        /*0030*/ 	.string	"Build cuda_13.0.r13.0/compiler.36424714_0"
        /*0030*/ 	.string	"-arch sm_100 -m 64 "



//--------------------- .note.nv.cuinfo           --------------------------
	.section	.note.nv.cuinfo,"",@"SHT_NOTE"
	.sectionflags	@"SHF_NOTE_NV_CUINFO"
        /*0018*/ 	.short	0x0002
        /*001a*/ 	.short	0x0064
        /*001c*/ 	.short	0x0082
	.zero		2


//--------------------- .nv.info                  --------------------------
	.section	.nv.info,"",@"SHT_CUDA_INFO"
	.align	4


	//----- nvinfo : EIATTR_REGCOUNT
	.align		4
        /*0000*/ 	.byte	0x04, 0x2f
        /*0002*/ 	.short	(.L_1 - .L_0)
	.align		4
.L_0:
        /*0004*/ 	.word	index@(_Z26adaptive_avg_pool3d_kernelPKfPfiiiii)
        /*0008*/ 	.word	0x00000020


	//----- nvinfo : EIATTR_FRAME_SIZE
	.align		4
.L_1:
        /*000c*/ 	.byte	0x04, 0x11
        /*000e*/ 	.short	(.L_3 - .L_2)
	.align		4
.L_2:
        /*0010*/ 	.word	index@($__internal_0_$__cuda_sm3x_div_rn_noftz_f32_slowpath)
        /*0014*/ 	.word	0x00000000


	//----- nvinfo : EIATTR_FRAME_SIZE
	.align		4
.L_3:
        /*0018*/ 	.byte	0x04, 0x11
        /*001a*/ 	.short	(.L_5 - .L_4)
	.align		4
.L_4:
        /*001c*/ 	.word	index@(_Z26adaptive_avg_pool3d_kernelPKfPfiiiii)
        /*0020*/ 	.word	0x00000000


	//----- nvinfo : EIATTR_REGCOUNT
	.align		4
.L_5:
        /*0024*/ 	.byte	0x04, 0x2f
        /*0026*/ 	.short	(.L_7 - .L_6)
	.align		4
.L_6:
        /*0028*/ 	.word	index@(_Z34learned_positional_encoding_kernelPKfPfS0_iii)
        /*002c*/ 	.word	0x0000000c


	//----- nvinfo : EIATTR_FRAME_SIZE
	.align		4
.L_7:
        /*0030*/ 	.byte	0x04, 0x11
        /*0032*/ 	.short	(.L_9 - .L_8)
	.align		4
.L_8:
        /*0034*/ 	.word	index@(_Z34learned_positional_encoding_kernelPKfPfS0_iii)
        /*0038*/ 	.word	0x00000000


	//----- nvinfo : EIATTR_REGCOUNT
	.align		4
.L_9:
        /*003c*/ 	.byte	0x04, 0x2f
        /*003e*/ 	.short	(.L_11 - .L_10)
	.align		4
.L_10:
        /*0040*/ 	.word	index@(_Z27hinge_embedding_loss_kernelPKfS0_Pfiif)
        /*0044*/ 	.word	0x0000000e


	//----- nvinfo : EIATTR_FRAME_SIZE
	.align		4
.L_11:
        /*0048*/ 	.byte	0x04, 0x11
        /*004a*/ 	.short	(.L_13 - .L_12)
	.align		4
.L_12:
        /*004c*/ 	.word	index@(_Z27hinge_embedding_loss_kernelPKfS0_Pfiif)
        /*0050*/ 	.word	0x00000000


	//----- nvinfo : EIATTR_MIN_STACK_SIZE
	.align		4
.L_13:
        /*0054*/ 	.byte	0x04, 0x12
        /*0056*/ 	.short	(.L_15 - .L_14)
	.align		4
.L_14:
        /*0058*/ 	.word	index@(_Z27hinge_embedding_loss_kernelPKfS0_Pfiif)
        /*005c*/ 	.word	0x00000000


	//----- nvinfo : EIATTR_MIN_STACK_SIZE
	.align		4
.L_15:
        /*0060*/ 	.byte	0x04, 0x12
        /*0062*/ 	.short	(.L_17 - .L_16)
	.align		4
.L_16:
        /*0064*/ 	.word	index@(_Z34learned_positional_encoding_kernelPKfPfS0_iii)
        /*0068*/ 	.word	0x00000000


	//----- nvinfo : EIATTR_MIN_STACK_SIZE
	.align		4
.L_17:
        /*006c*/ 	.byte	0x04, 0x12
        /*006e*/ 	.short	(.L_19 - .L_18)
	.align		4
.L_18:
        /*0070*/ 	.word	index@(_Z26adaptive_avg_pool3d_kernelPKfPfiiiii)
        /*0074*/ 	.word	0x00000000
.L_19:


//--------------------- .nv.compat                --------------------------
	.section	.nv.compat,"",@"SHT_CUDA_COMPAT_INFO"
	.align	4
        /*0000*/ 	.byte	0x02, 0x09, 0x00, 0x00, 0x02, 0x02, 0x01, 0x00, 0x02, 0x05, 0x05, 0x00, 0x03, 0x07, 0x01, 0x01
        /*0010*/ 	.byte	0x02, 0x03, 0x00, 0x00, 0x02, 0x06, 0x01, 0x00, 0x04, 0x0b, 0x08, 0x00, 0x01, 0x00, 0x00, 0x00
        /*0020*/ 	.byte	0x00, 0x00, 0x00, 0x00


//--------------------- .nv.info._Z27hinge_embedding_loss_kernelPKfS0_Pfiif --------------------------
	.section	.nv.info._Z27hinge_embedding_loss_kernelPKfS0_Pfiif,"",@"SHT_CUDA_INFO"
	.sectionflags	@""
	.align	4


	//----- nvinfo : EIATTR_CUDA_API_VERSION
	.align		4
        /*0000*/ 	.byte	0x04, 0x37
        /*0002*/ 	.short	(.L_21 - .L_20)
.L_20:
        /*0004*/ 	.word	0x00000082


	//----- nvinfo : EIATTR_KPARAM_INFO
	.align		4
.L_21:
        /*0008*/ 	.byte	0x04, 0x17
        /*000a*/ 	.short	(.L_23 - .L_22)
.L_22:
        /*000c*/ 	.word	0x00000000
        /*0010*/ 	.short	0x0005
        /*0012*/ 	.short	0x0020
        /*0014*/ 	.byte	0x00, 0xf0, 0x11, 0x00


	//----- nvinfo : EIATTR_KPARAM_INFO
	.align		4
.L_23:
        /*0018*/ 	.byte	0x04, 0x17
        /*001a*/ 	.short	(.L_25 - .L_24)
.L_24:
        /*001c*/ 	.word	0x00000000
        /*0020*/ 	.short	0x0004
        /*0022*/ 	.short	0x001c
        /*0024*/ 	.byte	0x00, 0xf0, 0x11, 0x00


	//----- nvinfo : EIATTR_KPARAM_INFO
	.align		4
.L_25:
        /*0028*/ 	.byte	0x04, 0x17
        /*002a*/ 	.short	(.L_27 - .L_26)
.L_26:
        /*002c*/ 	.word	0x00000000
        /*0030*/ 	.short	0x0003
        /*0032*/ 	.short	0x0018
        /*0034*/ 	.byte	0x00, 0xf0, 0x11, 0x00


	//----- nvinfo : EIATTR_KPARAM_INFO
	.align		4
.L_27:
        /*0038*/ 	.byte	0x04, 0x17
        /*003a*/ 	.short	(.L_29 - .L_28)
.L_28:
        /*003c*/ 	.word	0x00000000
        /*0040*/ 	.short	0x0002
        /*0042*/ 	.short	0x0010
        /*0044*/ 	.byte	0x00, 0xf5, 0x21, 0x00


	//----- nvinfo : EIATTR_KPARAM_INFO
	.align		4
.L_29:
        /*0048*/ 	.byte	0x04, 0x17
        /*004a*/ 	.short	(.L_31 - .L_30)
.L_30:
        /*004c*/ 	.word	0x00000000
        /*0050*/ 	.short	0x0001
        /*0052*/ 	.short	0x0008
        /*0054*/ 	.byte	0x00, 0xf5, 0x21, 0x00


	//----- nvinfo : EIATTR_KPARAM_INFO
	.align		4
.L_31:
        /*0058*/ 	.byte	0x04, 0x17
        /*005a*/ 	.short	(.L_33 - .L_32)
.L_32:
        /*005c*/ 	.word	0x00000000
        /*0060*/ 	.short	0x0000
        /*0062*/ 	.short	0x0000
        /*0064*/ 	.byte	0x00, 0xf5, 0x21, 0x00


	//----- nvinfo : EIATTR_SPARSE_MMA_MASK
	.align		4
.L_33:
        /*0068*/ 	.byte	0x03, 0x50
        /*006a*/ 	.short	0x0000


	//----- nvinfo : EIATTR_MAXREG_COUNT
	.align		4
        /*006c*/ 	.byte	0x03, 0x1b
        /*006e*/ 	.short	0x00ff


	//----- nvinfo : EIATTR_MERCURY_ISA_VERSION
	.align		4
        /*0070*/ 	.byte	0x03, 0x5f
        /*0072*/ 	.short	0x0101


	//----- nvinfo : EIATTR_VRC_CTA_INIT_COUNT
	.align		4
        /*0074*/ 	.byte	0x02, 0x4a
	.zero		1
	.zero		1


	//----- nvinfo : EIATTR_EXIT_INSTR_OFFSETS
	.align		4
        /*0078*/ 	.byte	0x04, 0x1c
        /*007a*/ 	.short	(.L_35 - .L_34)


	//   ....[0]....
.L_34:
        /*007c*/ 	.word	0x000000c0


	//   ....[1]....
        /*0080*/ 	.word	0x000001e0


	//----- nvinfo : EIATTR_CBANK_PARAM_SIZE
	.align		4
.L_35:
        /*0084*/ 	.byte	0x03, 0x19
        /*0086*/ 	.short	0x0024


	//----- nvinfo : EIATTR_PARAM_CBANK
	.align		4
        /*0088*/ 	.byte	0x04, 0x0a
        /*008a*/ 	.short	(.L_37 - .L_36)
	.align		4
.L_36:
        /*008c*/ 	.word	index@(.nv.constant0._Z27hinge_embedding_loss_kernelPKfS0_Pfiif)
        /*0090*/ 	.short	0x0380
        /*0092*/ 	.short	0x0024


	//----- nvinfo : EIATTR_SW_WAR
	.align		4
.L_37:
        /*0094*/ 	.byte	0x04, 0x36
        /*0096*/ 	.short	(.L_39 - .L_38)
.L_38:
        /*0098*/ 	.word	0x00000008
.L_39:


//--------------------- .nv.info._Z34learned_positional_encoding_kernelPKfPfS0_iii --------------------------
	.section	.nv.info._Z34learned_positional_encoding_kernelPKfPfS0_iii,"",@"SHT_CUDA_INFO"
	.sectionflags	@""
	.align	4


	//----- nvinfo : EIATTR_CUDA_API_VERSION
	.align		4
        /*0000*/ 	.byte	0x04, 0x37
        /*0002*/ 	.short	(.L_41 - .L_40)
.L_40:
        /*0004*/ 	.word	0x00000082


	//----- nvinfo : EIATTR_KPARAM_INFO
	.align		4
.L_41:
        /*0008*/ 	.byte	0x04, 0x17
        /*000a*/ 	.short	(.L_43 - .L_42)
.L_42:
        /*000c*/ 	.word	0x00000000
        /*0010*/ 	.short	0x0005
        /*0012*/ 	.short	0x0020
        /*0014*/ 	.byte	0x00, 0xf0, 0x11, 0x00


	//----- nvinfo : EIATTR_KPARAM_INFO
	.align		4
.L_43:
        /*0018*/ 	.byte	0x04, 0x17
        /*001a*/ 	.short	(.L_45 - .L_44)
.L_44:
        /*001c*/ 	.word	0x00000000
        /*0020*/ 	.short	0x0004
        /*0022*/ 	.short	0x001c
        /*0024*/ 	.byte	0x00, 0xf0, 0x11, 0x00


	//----- nvinfo : EIATTR_KPARAM_INFO
	.align		4
.L_45:
        /*0028*/ 	.byte	0x04, 0x17
        /*002a*/ 	.short	(.L_47 - .L_46)
.L_46:
        /*002c*/ 	.word	0x00000000
        /*0030*/ 	.short	0x0003
        /*0032*/ 	.short	0x0018
        /*0034*/ 	.byte	0x00, 0xf0, 0x11, 0x00


	//----- nvinfo : EIATTR_KPARAM_INFO
	.align		4
.L_47:
        /*0038*/ 	.byte	0x04, 0x17
        /*003a*/ 	.short	(.L_49 - .L_48)
.L_48:
        /*003c*/ 	.word	0x00000000
        /*0040*/ 	.short	0x0002
        /*0042*/ 	.short	0x0010
        /*0044*/ 	.byte	0x00, 0xf5, 0x21, 0x00


	//----- nvinfo : EIATTR_KPARAM_INFO
	.align		4
.L_49:
        /*0048*/ 	.byte	0x04, 0x17
        /*004a*/ 	.short	(.L_51 - .L_50)
.L_50:
        /*004c*/ 	.word	0x00000000
        /*0050*/ 	.short	0x0001
        /*0052*/ 	.short	0x0008
        /*0054*/ 	.byte	0x00, 0xf5, 0x21, 0x00


	//----- nvinfo : EIATTR_KPARAM_INFO
	.align		4
.L_51:
        /*0058*/ 	.byte	0x04, 0x17
        /*005a*/ 	.short	(.L_53 - .L_52)
.L_52:
        /*005c*/ 	.word	0x00000000
        /*0060*/ 	.short	0x0000
        /*0062*/ 	.short	0x0000
        /*0064*/ 	.byte	0x00, 0xf5, 0x21, 0x00


	//----- nvinfo : EIATTR_SPARSE_MMA_MASK
	.align		4
.L_53:
        /*0068*/ 	.byte	0x03, 0x50
        /*006a*/ 	.short	0x0000


	//----- nvinfo : EIATTR_MAXREG_COUNT
	.align		4
        /*006c*/ 	.byte	0x03, 0x1b
        /*006e*/ 	.short	0x00ff


	//----- nvinfo : EIATTR_MERCURY_ISA_VERSION
	.align		4
        /*0070*/ 	.byte	0x03, 0x5f
        /*0072*/ 	.short	0x0101


	//----- nvinfo : EIATTR_VRC_CTA_INIT_COUNT
	.align		4
        /*0074*/ 	.byte	0x02, 0x4a
	.zero		1
	.zero		1


	//----- nvinfo : EIATTR_EXIT_INSTR_OFFSETS
	.align		4
        /*0078*/ 	.byte	0x04, 0x1c
        /*007a*/ 	.short	(.L_55 - .L_54)


	//   ....[0]....
.L_54:
        /*007c*/ 	.word	0x000000c0


	//   ....[1]....
        /*0080*/ 	.word	0x00000190


	//----- nvinfo : EIATTR_CBANK_PARAM_SIZE
	.align		4
.L_55:
        /*0084*/ 	.byte	0x03, 0x19
        /*0086*/ 	.short	0x0024


	//----- nvinfo : EIATTR_PARAM_CBANK
	.align		4
        /*0088*/ 	.byte	0x04, 0x0a
        /*008a*/ 	.short	(.L_57 - .L_56)
	.align		4
.L_56:
        /*008c*/ 	.word	index@(.nv.constant0._Z34learned_positional_encoding_kernelPKfPfS0_iii)
        /*0090*/ 	.short	0x0380
        /*0092*/ 	.short	0x0024


	//----- nvinfo : EIATTR_SW_WAR
	.align		4
.L_57:
        /*0094*/ 	.byte	0x04, 0x36
        /*0096*/ 	.short	(.L_59 - .L_58)
.L_58:
        /*0098*/ 	.word	0x00000008
.L_59:


//--------------------- .nv.info._Z26adaptive_avg_pool3d_kernelPKfPfiiiii --------------------------
	.section	.nv.info._Z26adaptive_avg_pool3d_kernelPKfPfiiiii,"",@"SHT_CUDA_INFO"
	.sectionflags	@""
	.align	4


	//----- nvinfo : EIATTR_CUDA_API_VERSION
	.align		4
        /*0000*/ 	.byte	0x04, 0x37
        /*0002*/ 	.short	(.L_61 - .L_60)
.L_60:
        /*0004*/ 	.word	0x00000082


	//----- nvinfo : EIATTR_KPARAM_INFO
	.align		4
.L_61:
        /*0008*/ 	.byte	0x04, 0x17
        /*000a*/ 	.short	(.L_63 - .L_62)
.L_62:
        /*000c*/ 	.word	0x00000000
        /*0010*/ 	.short	0x0006
        /*0012*/ 	.short	0x0020
        /*0014*/ 	.byte	0x00, 0xf0, 0x11, 0x00


	//----- nvinfo : EIATTR_KPARAM_INFO
	.align		4
.L_63:
        /*0018*/ 	.byte	0x04, 0x17
        /*001a*/ 	.short	(.L_65 - .L_64)
.L_64:
        /*001c*/ 	.word	0x00000000
        /*0020*/ 	.short	0x0005
        /*0022*/ 	.short	0x001c
        /*0024*/ 	.byte	0x00, 0xf0, 0x11, 0x00


	//----- nvinfo : EIATTR_KPARAM_INFO
	.align		4
.L_65:
        /*0028*/ 	.byte	0x04, 0x17
        /*002a*/ 	.short	(.L_67 - .L_66)
.L_66:
        /*002c*/ 	.word	0x00000000
        /*0030*/ 	.short	0x0004
        /*0032*/ 	.short	0x0018
        /*0034*/ 	.byte	0x00, 0xf0, 0x11, 0x00


	//----- nvinfo : EIATTR_KPARAM_INFO
	.align		4
.L_67:
        /*0038*/ 	.byte	0x04, 0x17
        /*003a*/ 	.short	(.L_69 - .L_68)
.L_68:
        /*003c*/ 	.word	0x00000000
        /*0040*/ 	.short	0x0003
        /*0042*/ 	.short	0x0014
        /*0044*/ 	.byte	0x00, 0xf0, 0x11, 0x00


	//----- nvinfo : EIATTR_KPARAM_INFO
	.align		4
.L_69:
        /*0048*/ 	.byte	0x04, 0x17
        /*004a*/ 	.short	(.L_71 - .L_70)
.L_70:
        /*004c*/ 	.word	0x00000000
        /*0050*/ 	.short	0x0002
        /*0052*/ 	.short	0x0010
        /*0054*/ 	.byte	0x00, 0xf0, 0x11, 0x00


	//----- nvinfo : EIATTR_KPARAM_INFO
	.align		4
.L_71:
        /*0058*/ 	.byte	0x04, 0x17
        /*005a*/ 	.short	(.L_73 - .L_72)
.L_72:
        /*005c*/ 	.word	0x00000000
        /*0060*/ 	.short	0x0001
        /*0062*/ 	.short	0x0008
        /*0064*/ 	.byte	0x00, 0xf5, 0x21, 0x00


	//----- nvinfo : EIATTR_KPARAM_INFO
	.align		4
.L_73:
        /*0068*/ 	.byte	0x04, 0x17
        /*006a*/ 	.short	(.L_75 - .L_74)
.L_74:
        /*006c*/ 	.word	0x00000000
        /*0070*/ 	.short	0x0000
        /*0072*/ 	.short	0x0000
        /*0074*/ 	.byte	0x00, 0xf5, 0x21, 0x00


	//----- nvinfo : EIATTR_SPARSE_MMA_MASK
	.align		4
.L_75:
        /*0078*/ 	.byte	0x03, 0x50
        /*007a*/ 	.short	0x0000


	//----- nvinfo : EIATTR_MAXREG_COUNT
	.align		4
        /*007c*/ 	.byte	0x03, 0x1b
        /*007e*/ 	.short	0x00ff


	//----- nvinfo : EIATTR_MERCURY_ISA_VERSION
	.align		4
        /*0080*/ 	.byte	0x03, 0x5f
        /*0082*/ 	.short	0x0101


	//----- nvinfo : EIATTR_VRC_CTA_INIT_COUNT
	.align		4
        /*0084*/ 	.byte	0x02, 0x4a
	.zero		1
	.zero		1


	//----- nvinfo : EIATTR_EXIT_INSTR_OFFSETS
	.align		4
        /*0088*/ 	.byte	0x04, 0x1c
        /*008a*/ 	.short	(.L_77 - .L_76)


	//   ....[0]....
.L_76:
        /*008c*/ 	.word	0x000000c0


	//   ....[1]....
        /*0090*/ 	.word	0x00000a90


	//----- nvinfo : EIATTR_CRS_STACK_SIZE
	.align		4
.L_77:
        /*0094*/ 	.byte	0x04, 0x1e
        /*0096*/ 	.short	(.L_79 - .L_78)
.L_78:
        /*0098*/ 	.word	0x00000000


	//----- nvinfo : EIATTR_CBANK_PARAM_SIZE
	.align		4
.L_79:
        /*009c*/ 	.byte	0x03, 0x19
        /*009e*/ 	.short	0x0024


	//----- nvinfo : EIATTR_PARAM_CBANK
	.align		4
        /*00a0*/ 	.byte	0x04, 0x0a
        /*00a2*/ 	.short	(.L_81 - .L_80)
	.align		4
.L_80:
        /*00a4*/ 	.word	index@(.nv.constant0._Z26adaptive_avg_pool3d_kernelPKfPfiiiii)
        /*00a8*/ 	.short	0x0380
        /*00aa*/ 	.short	0x0024


	//----- nvinfo : EIATTR_SW_WAR
	.align		4
.L_81:
        /*00ac*/ 	.byte	0x04, 0x36
        /*00ae*/ 	.short	(.L_83 - .L_82)
.L_82:
        /*00b0*/ 	.word	0x00000008
.L_83:


//--------------------- .nv.callgraph             --------------------------
	.section	.nv.callgraph,"",@"SHT_CUDA_CALLGRAPH"
	.align	4
	.sectionentsize	8
	.align		4
        /*0000*/ 	.word	0x00000000
	.align		4
        /*0004*/ 	.word	0xffffffff
	.align		4
        /*0008*/ 	.word	0x00000000
	.align		4
        /*000c*/ 	.word	0xfffffffe
	.align		4
        /*0010*/ 	.word	0x00000000
	.align		4
        /*0014*/ 	.word	0xfffffffd
	.align		4
        /*0018*/ 	.word	0x00000000
	.align		4
        /*001c*/ 	.word	0xfffffffc


//--------------------- .text._Z27hinge_embedding_loss_kernelPKfS0_Pfiif --------------------------
	.section	.text._Z27hinge_embedding_loss_kernelPKfS0_Pfiif,"ax",@progbits
	.align	128
        .global         _Z27hinge_embedding_loss_kernelPKfS0_Pfiif
        .type           _Z27hinge_embedding_loss_kernelPKfS0_Pfiif,@function
        .size           _Z27hinge_embedding_loss_kernelPKfS0_Pfiif,(.L_x_25 - _Z27hinge_embedding_loss_kernelPKfS0_Pfiif)
        .other          _Z27hinge_embedding_loss_kernelPKfS0_Pfiif,@"STO_CUDA_ENTRY STV_DEFAULT"
_Z27hinge_embedding_loss_kernelPKfS0_Pfiif:
.text._Z27hinge_embedding_loss_kernelPKfS0_Pfiif:
[----:B------:R-:W-:Y:S01]  /*0000*/  LDC R1, c[0x0][0x37c] ;  /* 0x0000df00ff017b82 */ /* 0x000fe20000000800 */
[----:B------:R-:W0:Y:S07]  /*0010*/  S2R R3, SR_TID.Y ;  /* 0x0000000000037919 */ /* 0x000e2e0000002200 */
[----:B------:R-:W1:Y:S01]  /*0020*/  LDC R9, c[0x0][0x360] ;  /* 0x0000d800ff097b82 */ /* 0x000e620000000800 */
[----:B------:R-:W2:Y:S01]  /*0030*/  LDCU.64 UR6, c[0x0][0x398] ;  /* 0x00007300ff0677ac */ /* 0x000ea20008000a00 */
[----:B------:R-:W1:Y:S06]  /*0040*/  S2R R2, SR_TID.X ;  /* 0x0000000000027919 */ /* 0x000e6c0000002100 */
[----:B------:R-:W0:Y:S08]  /*0050*/  S2UR UR5, SR_CTAID.Y ;  /* 0x00000000000579c3 */ /* 0x000e300000002600 */
[----:B------:R-:W0:Y:S08]  /*0060*/  LDC R0, c[0x0][0x364] ;  /* 0x0000d900ff007b82 */ /* 0x000e300000000800 */
[----:B------:R-:W1:Y:S01]  /*0070*/  S2UR UR4, SR_CTAID.X ;  /* 0x00000000000479c3 */ /* 0x000e620000002500 */
[----:B0-----:R-:W-:-:S05]  /*0080*/  IMAD R0, R0, UR5, R3 ;  /* 0x0000000500007c24 */ /* 0x001fca000f8e0203 */
[----:B--2---:R-:W-:Y:S01]  /*0090*/  ISETP.GE.AND P0, PT, R0, UR7, PT ;  /* 0x0000000700007c0c */ /* 0x004fe2000bf06270 */
[----:B-1----:R-:W-:-:S05]  /*00a0*/  IMAD R9, R9, UR4, R2 ;  /* 0x0000000409097c24 */ /* 0x002fca000f8e0202 */
[----:B------:R-:W-:-:S13]  /*00b0*/  ISETP.GE.OR P0, PT, R9, UR6, P0 ;  /* 0x0000000609007c0c */ /* 0x000fda0008706670 */
[----:B------:R-:W-:Y:S05]  /*00c0*/  @P0 EXIT ;  /* 0x000000000000094d */ /* 0x000fea0003800000 */
[----:B------:R-:W0:Y:S01]  /*00d0*/  LDC.64 R2, c[0x0][0x380] ;  /* 0x0000e000ff027b82 */ /* 0x000e220000000a00 */
[----:B------:R-:W1:Y:S01]  /*00e0*/  LDCU.64 UR4, c[0x0][0x358] ;  /* 0x00006b00ff0477ac */ /* 0x000e620008000a00 */
[----:B------:R-:W-:Y:S01]  /*00f0*/  IMAD R11, R9, UR7, R0 ;  /* 0x00000007090b7c24 */ /* 0x000fe2000f8e0200 */
[----:B------:R-:W2:Y:S05]  /*0100*/  LDCU UR6, c[0x0][0x3a0] ;  /* 0x00007400ff0677ac */ /* 0x000eaa0008000800 */
[----:B------:R-:W3:Y:S08]  /*0110*/  LDC.64 R4, c[0x0][0x388] ;  /* 0x0000e200ff047b82 */ /* 0x000ef00000000a00 */
[----:B------:R-:W4:Y:S01]  /*0120*/  LDC.64 R6, c[0x0][0x390] ;  /* 0x0000e400ff067b82 */ /* 0x000f220000000a00 */
[----:B0-----:R-:W-:-:S06]  /*0130*/  IMAD.WIDE R2, R11, 0x4, R2 ;  /* 0x000000040b027825 */ /* 0x001fcc00078e0202 */
[----:B-1----:R-:W2:Y:S01]  /*0140*/  LDG.E R2, desc[UR4][R2.64] ;  /* 0x0000000402027981 */ /* 0x002ea2000c1e1900 */
[----:B---3--:R-:W-:-:S06]  /*0150*/  IMAD.WIDE R4, R11, 0x4, R4 ;  /* 0x000000040b047825 */ /* 0x008fcc00078e0204 */
[----:B------:R-:W3:Y:S01]  /*0160*/  LDG.E R5, desc[UR4][R4.64] ;  /* 0x0000000404057981 */ /* 0x000ee2000c1e1900 */
[----:B----4-:R-:W-:-:S05]  /*0170*/  IMAD.WIDE R6, R9, 0x4, R6 ;  /* 0x0000000409067825 */ /* 0x010fca00078e0206 */
[----:B------:R-:W4:Y:S01]  /*0180*/  LDG.E R9, desc[UR4][R6.64] ;  /* 0x0000000406097981 */ /* 0x000f22000c1e1900 */
[----:B--2---:R-:W-:-:S04]  /*0190*/  FADD R0, -R2, UR6 ;  /* 0x0000000602007e21 */ /* 0x004fc80008000100 */
[----:B---3--:R-:W-:-:S05]  /*01a0*/  FADD R0, R0, R5 ;  /* 0x0000000500007221 */ /* 0x008fca0000000000 */
[----:B------:R-:W-:-:S05]  /*01b0*/  FMNMX R0, RZ, R0, !PT ;  /* 0x00000000ff007209 */ /* 0x000fca0007800000 */
[----:B----4-:R-:W-:-:S05]  /*01c0*/  FADD R9, R0, R9 ;  /* 0x0000000900097221 */ /* 0x010fca0000000000 */
[----:B------:R-:W-:Y:S01]  /*01d0*/  STG.E desc[UR4][R6.64], R9 ;  /* 0x0000000906007986 */ /* 0x000fe2000c101904 */
[----:B------:R-:W-:Y:S05]  /*01e0*/  EXIT ;  /* 0x000000000000794d */ /* 0x000fea0003800000 */
.L_x_0:
[----:B------:R-:W-:-:S00]  /*01f0*/  BRA `(.L_x_0) ;  /* 0xfffffffc00fc7947 */ /* 0x000fc0000383ffff */
[----:B------:R-:W-:-:S00]  /*0200*/  NOP ;  /* 0x0000000000007918 */ /* 0x000fc00000000000 */
[----:B------:R-:W-:-:S00]  /*0210*/  NOP ;  /* 0x0000000000007918 */ /* 0x000fc00000000000 */
[----:B------:R-:W-:-:S00]  /*0220*/  NOP ;  /* 0x0000000000007918 */ /* 0x000fc00000000000 */
[----:B------:R-:W-:-:S00]  /*0230*/  NOP ;  /* 0x0000000000007918 */ /* 0x000fc00000000000 */
[----:B------:R-:W-:-:S00]  /*0240*/  NOP ;  /* 0x0000000000007918 */ /* 0x000fc00000000000 */
[----:B------:R-:W-:-:S00]  /*0250*/  NOP ;  /* 0x0000000000007918 */ /* 0x000fc00000000000 */
[----:B------:R-:W-:-:S00]  /*0260*/  NOP ;  /* 0x0000000000007918 */ /* 0x000fc00000000000 */
[----:B------:R-:W-:-:S00]  /*0270*/  NOP ;  /* 0x0000000000007918 */ /* 0x000fc00000000000 */
.L_x_25:


//--------------------- .text._Z34learned_positional_encoding_kernelPKfPfS0_iii --------------------------
	.section	.text._Z34learned_positional_encoding_kernelPKfPfS0_iii,"ax",@progbits
	.align	128
        .global         _Z34learned_positional_encoding_kernelPKfPfS0_iii
        .type           _Z34learned_positional_encoding_kernelPKfPfS0_iii,@function
        .size           _Z34learned_positional_encoding_kernelPKfPfS0_iii,(.L_x_26 - _Z34learned_positional_encoding_kernelPKfPfS0_iii)
        .other          _Z34learned_positional_encoding_kernelPKfPfS0_iii,@"STO_CUDA_ENTRY STV_DEFAULT"
_Z34learned_positional_encoding_kernelPKfPfS0_iii:
.text._Z34learned_positional_encoding_kernelPKfPfS0_iii:
        /* <DEDUP_REMOVED lines=15> */
[----:B------:R-:W-:-:S06]  /*00f0*/  IMAD R9, R0, UR7, R7 ;  /* 0x0000000700097c24 */ /* 0x000fcc000f8e0207 */
[----:B------:R-:W2:Y:S01]  /*0100*/  LDC.64 R2, c[0x0][0x380] ;  /* 0x0000e000ff027b82 */ /* 0x000ea20000000a00 */
[----:B0-----:R-:W-:-:S07]  /*0110*/  IMAD.WIDE.U32 R4, R7, 0x4, R4 ;  /* 0x0000000407047825 */ /* 0x001fce00078e0004 */
[----:B------:R-:W0:Y:S01]  /*0120*/  LDC.64 R6, c[0x0][0x388] ;  /* 0x0000e200ff067b82 */ /* 0x000e220000000a00 */
[----:B-1----:R-:W3:Y:S01]  /*0130*/  LDG.E R5, desc[UR4][R4.64] ;  /* 0x0000000404057981 */ /* 0x002ee2000c1e1900 */
[----:B--2---:R-:W-:-:S06]  /*0140*/  IMAD.WIDE R2, R9, 0x4, R2 ;  /* 0x0000000409027825 */ /* 0x004fcc00078e0202 */
[----:B------:R-:W3:Y:S01]  /*0150*/  LDG.E R2, desc[UR4][R2.64] ;  /* 0x0000000402027981 */ /* 0x000ee2000c1e1900 */
[----:B0-----:R-:W-:-:S04]  /*0160*/  IMAD.WIDE R6, R9, 0x4, R6 ;  /* 0x0000000409067825 */ /* 0x001fc800078e0206 */
[----:B---3--:R-:W-:-:S05]  /*0170*/  FADD R9, R2, R5 ;  /* 0x0000000502097221 */ /* 0x008fca0000000000 */
[----:B------:R-:W-:Y:S01]  /*0180*/  STG.E desc[UR4][R6.64], R9 ;  /* 0x0000000906007986 */ /* 0x000fe2000c101904 */
[----:B------:R-:W-:Y:S05]  /*0190*/  EXIT ;  /* 0x000000000000794d */ /* 0x000fea0003800000 */
.L_x_1:
        /* <DEDUP_REMOVED lines=14> */
.L_x_26:


//--------------------- .text._Z26adaptive_avg_pool3d_kernelPKfPfiiiii --------------------------
	.section	.text._Z26adaptive_avg_pool3d_kernelPKfPfiiiii,"ax",@progbits
	.align	128
        .global         _Z26adaptive_avg_pool3d_kernelPKfPfiiiii
        .type           _Z26adaptive_avg_pool3d_kernelPKfPfiiiii,@function
        .size           _Z26adaptive_avg_pool3d_kernelPKfPfiiiii,(.L_x_24 - _Z26adaptive_avg_pool3d_kernelPKfPfiiiii)
        .other          _Z26adaptive_avg_pool3d_kernelPKfPfiiiii,@"STO_CUDA_ENTRY STV_DEFAULT"
_Z26adaptive_avg_pool3d_kernelPKfPfiiiii:
.text._Z26adaptive_avg_pool3d_kernelPKfPfiiiii:
        /* <DEDUP_REMOVED lines=13> */
[----:B------:R-:W0:Y:S01]  /*00d0*/  LDC R0, c[0x0][0x3a0] ;  /* 0x0000e800ff007b82 */ /* 0x000e220000000800 */
[----:B------:R-:W1:Y:S01]  /*00e0*/  LDCU.64 UR8, c[0x0][0x358] ;  /* 0x00006b00ff0877ac */ /* 0x000e620008000a00 */
[----:B------:R-:W-:-:S06]  /*00f0*/  IMAD.MOV.U32 R11, RZ, RZ, RZ ;  /* 0x000000ffff0b7224 */ /* 0x000fcc00078e00ff */
[----:B------:R-:W0:Y:S02]  /*0100*/  LDC.64 R14, c[0x0][0x398] ;  /* 0x0000e600ff0e7b82 */ /* 0x000e240000000a00 */
[----:B0-----:R-:W-:-:S04]  /*0110*/  VIMNMX R2, PT, PT, R15, R0, PT ;  /* 0x000000000f027248 */ /* 0x001fc80003fe0100 */
[----:B------:R-:W-:-:S04]  /*0120*/  ISETP.GE.AND P0, PT, R2, 0x1, PT ;  /* 0x000000010200780c */ /* 0x000fc80003f06270 */
[----:B------:R-:W-:-:S13]  /*0130*/  ISETP.LT.OR P0, PT, R14, 0x1, !P0 ;  /* 0x000000010e00780c */ /* 0x000fda0004701670 */
[----:B-1----:R-:W-:Y:S05]  /*0140*/  @P0 BRA `(.L_x_2) ;  /* 0x0000000400f40947 */ /* 0x002fea0003800000 */
[----:B------:R-:W0:Y:S01]  /*0150*/  LDCU.64 UR6, c[0x0][0x380] ;  /* 0x00007000ff0677ac */ /* 0x000e220008000a00 */
[C---:B------:R-:W-:Y:S01]  /*0160*/  LOP3.LUT R20, R0.reuse, 0xf, RZ, 0xc0, !PT ;  /* 0x0000000f00147812 */ /* 0x040fe200078ec0ff */
[----:B------:R-:W-:Y:S01]  /*0170*/  IMAD R8, R5, UR11, R4 ;  /* 0x0000000b05087c24 */ /* 0x000fe2000f8e0204 */
[C---:B------:R-:W-:Y:S01]  /*0180*/  LOP3.LUT R21, R0.reuse, 0x7, RZ, 0xc0, !PT ;  /* 0x0000000700157812 */ /* 0x040fe200078ec0ff */
[----:B------:R-:W-:Y:S01]  /*0190*/  IMAD.MOV.U32 R11, RZ, RZ, RZ ;  /* 0x000000ffff0b7224 */ /* 0x000fe200078e00ff */
[----:B------:R-:W-:Y:S01]  /*01a0*/  LOP3.LUT R7, R0, 0x7ffffff0, RZ, 0xc0, !PT ;  /* 0x7ffffff000077812 */ /* 0x000fe200078ec0ff */
[----:B------:R-:W-:Y:S01]  /*01b0*/  VIADD R2, R20, 0xffffffff ;  /* 0xffffffff14027836 */ /* 0x000fe20000000000 */
[----:B------:R-:W-:Y:S01]  /*01c0*/  IADD3 R3, PT, PT, R21, -0x1, RZ ;  /* 0xffffffff15037810 */ /* 0x000fe20007ffe0ff */
[----:B------:R-:W-:Y:S01]  /*01d0*/  UMOV UR4, URZ ;  /* 0x000000ff00047c82 */ /* 0x000fe20008000000 */
[----:B------:R-:W-:Y:S01]  /*01e0*/  LOP3.LUT R9, R0, 0x3, RZ, 0xc0, !PT ;  /* 0x0000000300097812 */ /* 0x000fe200078ec0ff */
[----:B------:R-:W-:Y:S01]  /*01f0*/  IMAD.MOV R10, RZ, RZ, -R7 ;  /* 0x000000ffff0a7224 */ /* 0x000fe200078e0a07 */
[----:B------:R-:W-:-:S02]  /*0200*/  ISETP.GE.U32.AND P0, PT, R2, 0x7, PT ;  /* 0x000000070200780c */ /* 0x000fc40003f06070 */
[----:B------:R-:W-:Y:S01]  /*0210*/  ISETP.GE.U32.AND P1, PT, R3, 0x3, PT ;  /* 0x000000030300780c */ /* 0x000fe20003f26070 */
[----:B0-----:R-:W-:-:S04]  /*0220*/  UIADD3 UR6, UP0, UPT, UR6, 0x20, URZ ;  /* 0x0000002006067890 */ /* 0x001fc8000ff1e0ff */
[----:B------:R-:W-:-:S12]  /*0230*/  UIADD3.X UR7, UPT, UPT, URZ, UR7, URZ, UP0, !UPT ;  /* 0x00000007ff077290 */ /* 0x000fd800087fe4ff */
.L_x_9:
[----:B------:R-:W0:Y:S01]  /*0240*/  LDC R3, c[0x0][0x398] ;  /* 0x0000e600ff037b82 */ /* 0x000e220000000800 */
[----:B------:R-:W-:Y:S01]  /*0250*/  UMOV UR5, URZ ;  /* 0x000000ff00057c82 */ /* 0x000fe20008000000 */
[----:B0-----:R-:W-:Y:S01]  /*0260*/  IMAD R12, R8, R3, UR4 ;  /* 0x00000004080c7e24 */ /* 0x001fe2000f8e0203 */
[----:B------:R-:W-:-:S06]  /*0270*/  UIADD3 UR4, UPT, UPT, UR4, 0x1, URZ ;  /* 0x0000000104047890 */ /* 0x000fcc000fffe0ff */
[----:B------:R-:W-:-:S13]  /*0280*/  ISETP.NE.AND P2, PT, R3, UR4, PT ;  /* 0x0000000403007c0c */ /* 0x000fda000bf45270 */
.L_x_8:
[----:B------:R-:W0:Y:S01]  /*0290*/  LDC R0, c[0x0][0x3a0] ;  /* 0x0000e800ff007b82 */ /* 0x000e220000000800 */
[----:B------:R-:W-:-:S07]  /*02a0*/  HFMA2 R13, -RZ, RZ, 0, 0 ;  /* 0x00000000ff0d7431 */ /* 0x000fce00000001ff */
[----:B------:R-:W1:Y:S01]  /*02b0*/  LDC R15, c[0x0][0x39c] ;  /* 0x0000e700ff0f7b82 */ /* 0x000e620000000800 */
[----:B0-----:R-:W-:Y:S01]  /*02c0*/  ISETP.GE.U32.AND P4, PT, R0, 0x10, PT ;  /* 0x000000100000780c */ /* 0x001fe20003f86070 */
[----:B-1----:R-:W-:Y:S01]  /*02d0*/  IMAD R3, R12, R15, UR5 ;  /* 0x000000050c037e24 */ /* 0x002fe2000f8e020f */
[----:B------:R-:W-:-:S03]  /*02e0*/  UIADD3 UR5, UPT, UPT, UR5, 0x1, URZ ;  /* 0x0000000105057890 */ /* 0x000fc6000fffe0ff */
[----:B------:R-:W-:-:S03]  /*02f0*/  IMAD R6, R3, R0, RZ ;  /* 0x0000000003067224 */ /* 0x000fc600078e02ff */
[----:B------:R-:W-:-:S05]  /*0300*/  ISETP.NE.AND P3, PT, R15, UR5, PT ;  /* 0x000000050f007c0c */ /* 0x000fca000bf65270 */
[----:B------:R-:W-:Y:S08]  /*0310*/  @!P4 BRA `(.L_x_3) ;  /* 0x0000000000a8c947 */ /* 0x000ff00003800000 */
[----:B------:R-:W-:Y:S02]  /*0320*/  IMAD.MOV.U32 R13, RZ, RZ, R6 ;  /* 0x000000ffff0d7224 */ /* 0x000fe400078e0006 */
[----:B------:R-:W-:-:S07]  /*0330*/  IMAD.MOV.U32 R14, RZ, RZ, R10 ;  /* 0x000000ffff0e7224 */ /* 0x000fce00078e000a */
.L_x_4:
[----:B------:R-:W-:Y:S01]  /*0340*/  MOV R2, UR6 ;  /* 0x0000000600027c02 */ /* 0x000fe20008000f00 */
[----:B------:R-:W-:-:S04]  /*0350*/  IMAD.U32 R3, RZ, RZ, UR7 ;  /* 0x00000007ff037e24 */ /* 0x000fc8000f8e00ff */
[----:B------:R-:W-:-:S05]  /*0360*/  IMAD.WIDE R2, R13, 0x4, R2 ;  /* 0x000000040d027825 */ /* 0x000fca00078e0202 */
[----:B------:R-:W2:Y:S04]  /*0370*/  LDG.E R26, desc[UR8][R2.64+-0x20] ;  /* 0xffffe008021a7981 */ /* 0x000ea8000c1e1900 */
[----:B------:R-:W3:Y:S04]  /*0380*/  LDG.E R27, desc[UR8][R2.64+-0x1c] ;  /* 0xffffe408021b7981 */ /* 0x000ee8000c1e1900 */
[----:B------:R-:W4:Y:S04]  /*0390*/  LDG.E R25, desc[UR8][R2.64+-0x18] ;  /* 0xffffe80802197981 */ /* 0x000f28000c1e1900 */
[----:B------:R-:W5:Y:S04]  /*03a0*/  LDG.E R24, desc[UR8][R2.64+-0x14] ;  /* 0xffffec0802187981 */ /* 0x000f68000c1e1900 */
[----:B------:R-:W5:Y:S04]  /*03b0*/  LDG.E R23, desc[UR8][R2.64+-0x10] ;  /* 0xfffff00802177981 */ /* 0x000f68000c1e1900 */
[----:B------:R-:W5:Y:S04]  /*03c0*/  LDG.E R22, desc[UR8][R2.64+-0xc] ;  /* 0xfffff40802167981 */ /* 0x000f68000c1e1900 */
[----:B------:R-:W5:Y:S04]  /*03d0*/  LDG.E R16, desc[UR8][R2.64+-0x8] ;  /* 0xfffff80802107981 */ /* 0x000f68000c1e1900 */
[----:B------:R-:W5:Y:S04]  /*03e0*/  LDG.E R18, desc[UR8][R2.64+-0x4] ;  /* 0xfffffc0802127981 */ /* 0x000f68000c1e1900 */
[----:B------:R-:W5:Y:S04]  /*03f0*/  LDG.E R17, desc[UR8][R2.64] ;  /* 0x0000000802117981 */ /* 0x000f68000c1e1900 */
[----:B------:R-:W5:Y:S01]  /*0400*/  LDG.E R19, desc[UR8][R2.64+0x4] ;  /* 0x0000040802137981 */ /* 0x000f62000c1e1900 */
[----:B--2---:R-:W-:-:S03]  /*0410*/  FADD R26, R26, R11 ;  /* 0x0000000b1a1a7221 */ /* 0x004fc60000000000 */
[----:B------:R-:W2:Y:S01]  /*0420*/  LDG.E R11, desc[UR8][R2.64+0x8] ;  /* 0x00000808020b7981 */ /* 0x000ea2000c1e1900 */
[----:B---3--:R-:W-:-:S04]  /*0430*/  FADD R26, R26, R27 ;  /* 0x0000001b1a1a7221 */ /* 0x008fc80000000000 */
[----:B----4-:R-:W-:Y:S02]  /*0440*/  FADD R27, R26, R25 ;  /* 0x000000191a1b7221 */ /* 0x010fe40000000000 */
[----:B------:R-:W3:Y:S02]  /*0450*/  LDG.E R25, desc[UR8][R2.64+0xc] ;  /* 0x00000c0802197981 */ /* 0x000ee4000c1e1900 */
[----:B-----5:R-:W-:Y:S02]  /*0460*/  FADD R26, R27, R24 ;  /* 0x000000181b1a7221 */ /* 0x020fe40000000000 */
[----:B------:R-:W4:Y:S02]  /*0470*/  LDG.E R24, desc[UR8][R2.64+0x10] ;  /* 0x0000100802187981 */ /* 0x000f24000c1e1900 */
[----:B------:R-:W-:Y:S02]  /*0480*/  FADD R27, R26, R23 ;  /* 0x000000171a1b7221 */ /* 0x000fe40000000000 */
[----:B------:R-:W5:Y:S02]  /*0490*/  LDG.E R23, desc[UR8][R2.64+0x14] ;  /* 0x0000140802177981 */ /* 0x000f64000c1e1900 */
[----:B------:R-:W-:-:S02]  /*04a0*/  FADD R27, R27, R22 ;  /* 0x000000161b1b7221 */ /* 0x000fc40000000000 */
[----:B------:R-:W5:Y:S04]  /*04b0*/  LDG.E R22, desc[UR8][R2.64+0x18] ;  /* 0x0000180802167981 */ /* 0x000f68000c1e1900 */
[----:B------:R-:W5:Y:S01]  /*04c0*/  LDG.E R26, desc[UR8][R2.64+0x1c] ;  /* 0x00001c08021a7981 */ /* 0x000f62000c1e1900 */
[----:B------:R-:W-:-:S04]  /*04d0*/  FADD R27, R27, R16 ;  /* 0x000000101b1b7221 */ /* 0x000fc80000000000 */
[----:B------:R-:W-:-:S04]  /*04e0*/  FADD R18, R27, R18 ;  /* 0x000000121b127221 */ /* 0x000fc80000000000 */
[----:B------:R-:W-:-:S04]  /*04f0*/  FADD R18, R18, R17 ;  /* 0x0000001112127221 */ /* 0x000fc80000000000 */
[----:B------:R-:W-:Y:S01]  /*0500*/  FADD R18, R18, R19 ;  /* 0x0000001312127221 */ /* 0x000fe20000000000 */
[----:B------:R-:W-:-:S04]  /*0510*/  IADD3 R14, PT, PT, R14, 0x10, RZ ;  /* 0x000000100e0e7810 */ /* 0x000fc80007ffe0ff */
[----:B------:R-:W-:Y:S01]  /*0520*/  ISETP.NE.AND P4, PT, R14, RZ, PT ;  /* 0x000000ff0e00720c */ /* 0x000fe20003f85270 */
[----:B------:R-:W-:Y:S02]  /*0530*/  VIADD R13, R13, 0x10 ;  /* 0x000000100d0d7836 */ /* 0x000fe40000000000 */
[----:B--2---:R-:W-:-:S04]  /*0540*/  FADD R18, R18, R11 ;  /* 0x0000000b12127221 */ /* 0x004fc80000000000 */
[----:B---3--:R-:W-:-:S04]  /*0550*/  FADD R25, R18, R25 ;  /* 0x0000001912197221 */ /* 0x008fc80000000000 */
[----:B----4-:R-:W-:-:S04]  /*0560*/  FADD R24, R25, R24 ;  /* 0x0000001819187221 */ /* 0x010fc80000000000 */
[----:B-----5:R-:W-:-:S04]  /*0570*/  FADD R23, R24, R23 ;  /* 0x0000001718177221 */ /* 0x020fc80000000000 */
[----:B------:R-:W-:-:S04]  /*0580*/  FADD R23, R23, R22 ;  /* 0x0000001617177221 */ /* 0x000fc80000000000 */
[----:B------:R-:W-:Y:S01]  /*0590*/  FADD R11, R23, R26 ;  /* 0x0000001a170b7221 */ /* 0x000fe20000000000 */
[----:B------:R-:W-:Y:S06]  /*05a0*/  @P4 BRA `(.L_x_4) ;  /* 0xfffffffc00644947 */ /* 0x000fec000383ffff */
[----:B------:R-:W-:-:S07]  /*05b0*/  MOV R13, R7 ;  /* 0x00000007000d7202 */ /* 0x000fce0000000f00 */
.L_x_3:
[----:B------:R-:W-:-:S13]  /*05c0*/  ISETP.NE.AND P4, PT, R20, RZ, PT ;  /* 0x000000ff1400720c */ /* 0x000fda0003f85270 */
[----:B------:R-:W-:Y:S05]  /*05d0*/  @!P4 BRA `(.L_x_5) ;  /* 0x0000000000c8c947 */ /* 0x000fea0003800000 */
[----:B------:R-:W-:Y:S01]  /*05e0*/  ISETP.NE.AND P4, PT, R21, RZ, PT ;  /* 0x000000ff1500720c */ /* 0x000fe20003f85270 */
[----:B------:R-:W-:-:S12]  /*05f0*/  @!P0 BRA `(.L_x_6) ;  /* 0x0000000000508947 */ /* 0x000fd80003800000 */
[----:B------:R-:W0:Y:S01]  /*0600*/  LDC.64 R2, c[0x0][0x380] ;  /* 0x0000e000ff027b82 */ /* 0x000e220000000a00 */
[----:B------:R-:W-:-:S04]  /*0610*/  IMAD.IADD R17, R6, 0x1, R13 ;  /* 0x0000000106117824 */ /* 0x000fc800078e020d */
[----:B0-----:R-:W-:-:S05]  /*0620*/  IMAD.WIDE R2, R17, 0x4, R2 ;  /* 0x0000000411027825 */ /* 0x001fca00078e0202 */
[----:B------:R-:W2:Y:S04]  /*0630*/  LDG.E R16, desc[UR8][R2.64] ;  /* 0x0000000802107981 */ /* 0x000ea8000c1e1900 */
[----:B------:R-:W3:Y:S04]  /*0640*/  LDG.E R17, desc[UR8][R2.64+0x4] ;  /* 0x0000040802117981 */ /* 0x000ee8000c1e1900 */
[----:B------:R-:W4:Y:S04]  /*0650*/  LDG.E R19, desc[UR8][R2.64+0x8] ;  /* 0x0000080802137981 */ /* 0x000f28000c1e1900 */
[----:B------:R-:W5:Y:S04]  /*0660*/  LDG.E R23, desc[UR8][R2.64+0xc] ;  /* 0x00000c0802177981 */ /* 0x000f68000c1e1900 */
[----:B------:R-:W5:Y:S04]  /*0670*/  LDG.E R25, desc[UR8][R2.64+0x10] ;  /* 0x0000100802197981 */ /* 0x000f68000c1e1900 */
[----:B------:R-:W5:Y:S04]  /*0680*/  LDG.E R27, desc[UR8][R2.64+0x14] ;  /* 0x00001408021b7981 */ /* 0x000f68000c1e1900 */
[----:B------:R-:W5:Y:S04]  /*0690*/  LDG.E R14, desc[UR8][R2.64+0x18] ;  /* 0x00001808020e7981 */ /* 0x000f68000c1e1900 */
[----:B------:R-:W5:Y:S01]  /*06a0*/  LDG.E R29, desc[UR8][R2.64+0x1c] ;  /* 0x00001c08021d7981 */ /* 0x000f62000c1e1900 */
[----:B------:R-:W-:Y:S01]  /*06b0*/  IADD3 R13, PT, PT, R13, 0x8, RZ ;  /* 0x000000080d0d7810 */ /* 0x000fe20007ffe0ff */
[----:B--2---:R-:W-:-:S04]  /*06c0*/  FADD R16, R11, R16 ;  /* 0x000000100b107221 */ /* 0x004fc80000000000 */
[----:B---3--:R-:W-:-:S04]  /*06d0*/  FADD R16, R16, R17 ;  /* 0x0000001110107221 */ /* 0x008fc80000000000 */
[----:B----4-:R-:W-:-:S04]  /*06e0*/  FADD R16, R16, R19 ;  /* 0x0000001310107221 */ /* 0x010fc80000000000 */
[----:B-----5:R-:W-:-:S04]  /*06f0*/  FADD R16, R16, R23 ;  /* 0x0000001710107221 */ /* 0x020fc80000000000 */
[----:B------:R-:W-:-:S04]  /*0700*/  FADD R16, R16, R25 ;  /* 0x0000001910107221 */ /* 0x000fc80000000000 */
[----:B------:R-:W-:-:S04]  /*0710*/  FADD R27, R16, R27 ;  /* 0x0000001b101b7221 */ /* 0x000fc80000000000 */
[----:B------:R-:W-:-:S04]  /*0720*/  FADD R14, R27, R14 ;  /* 0x0000000e1b0e7221 */ /* 0x000fc80000000000 */
[----:B------:R-:W-:-:S07]  /*0730*/  FADD R11, R14, R29 ;  /* 0x0000001d0e0b7221 */ /* 0x000fce0000000000 */
.L_x_6:
        /* <DEDUP_REMOVED lines=9> */
[----:B------:R-:W5:Y:S01]  /*07d0*/  LDG.E R23, desc[UR8][R2.64+0xc] ;  /* 0x00000c0802177981 */ /* 0x000f62000c1e1900 */
[----:B------:R-:W-:Y:S01]  /*07e0*/  IADD3 R13, PT, PT, R13, 0x4, RZ ;  /* 0x000000040d0d7810 */ /* 0x000fe20007ffe0ff */
[----:B--2---:R-:W-:-:S04]  /*07f0*/  FADD R14, R11, R14 ;  /* 0x0000000e0b0e7221 */ /* 0x004fc80000000000 */
[----:B---3--:R-:W-:-:S04]  /*0800*/  FADD R14, R14, R17 ;  /* 0x000000110e0e7221 */ /* 0x008fc80000000000 */
[----:B----4-:R-:W-:-:S04]  /*0810*/  FADD R14, R14, R19 ;  /* 0x000000130e0e7221 */ /* 0x010fc80000000000 */
[----:B-----5:R-:W-:-:S07]  /*0820*/  FADD R11, R14, R23 ;  /* 0x000000170e0b7221 */ /* 0x020fce0000000000 */
.L_x_7:
[----:B------:R-:W-:Y:S05]  /*0830*/  @!P4 BRA `(.L_x_5) ;  /* 0x000000000030c947 */ /* 0x000fea0003800000 */
[----:B------:R-:W0:Y:S01]  /*0840*/  LDC.64 R2, c[0x0][0x380] ;  /* 0x0000e000ff027b82 */ /* 0x000e220000000a00 */
[----:B------:R-:W-:-:S04]  /*0850*/  IMAD.IADD R13, R6, 0x1, R13 ;  /* 0x00000001060d7824 */ /* 0x000fc800078e020d */
[----:B0-----:R-:W-:-:S05]  /*0860*/  IMAD.WIDE R2, R13, 0x4, R2 ;  /* 0x000000040d027825 */ /* 0x001fca00078e0202 */
[----:B------:R-:W2:Y:S01]  /*0870*/  LDG.E R6, desc[UR8][R2.64] ;  /* 0x0000000802067981 */ /* 0x000ea2000c1e1900 */
[----:B------:R-:W-:Y:S01]  /*0880*/  ISETP.NE.AND P4, PT, R9, 0x1, PT ;  /* 0x000000010900780c */ /* 0x000fe20003f85270 */
[----:B--2---:R-:W-:-:S12]  /*0890*/  FADD R11, R11, R6 ;  /* 0x000000060b0b7221 */ /* 0x004fd80000000000 */
[----:B------:R-:W-:Y:S05]  /*08a0*/  @!P4 BRA `(.L_x_5) ;  /* 0x000000000014c947 */ /* 0x000fea0003800000 */
[----:B------:R-:W-:Y:S01]  /*08b0*/  ISETP.NE.AND P4, PT, R9, 0x2, PT ;  /* 0x000000020900780c */ /* 0x000fe20003f85270 */
[----:B------:R-:W2:-:S12]  /*08c0*/  LDG.E R6, desc[UR8][R2.64+0x4] ;  /* 0x0000040802067981 */ /* 0x000e98000c1e1900 */
[----:B------:R-:W3:Y:S01]  /*08d0*/  @P4 LDG.E R14, desc[UR8][R2.64+0x8] ;  /* 0x00000808020e4981 */ /* 0x000ee2000c1e1900 */
[----:B--2---:R-:W-:-:S04]  /*08e0*/  FADD R11, R11, R6 ;  /* 0x000000060b0b7221 */ /* 0x004fc80000000000 */
[----:B---3--:R-:W-:-:S07]  /*08f0*/  @P4 FADD R11, R11, R14 ;  /* 0x0000000e0b0b4221 */ /* 0x008fce0000000000 */
.L_x_5:
[----:B------:R-:W-:Y:S05]  /*0900*/  @P3 BRA `(.L_x_8) ;  /* 0xfffffff800603947 */ /* 0x000fea000383ffff */
[----:B------:R-:W-:Y:S05]  /*0910*/  @P2 BRA `(.L_x_9) ;  /* 0xfffffff800482947 */ /* 0x000fea000383ffff */
.L_x_2:
[----:B------:R-:W0:Y:S01]  /*0920*/  LDCU UR4, c[0x0][0x398] ;  /* 0x00007300ff0477ac */ /* 0x000e220008000800 */
[----:B------:R-:W-:Y:S01]  /*0930*/  BSSY.RECONVERGENT B0, `(.L_x_10) ;  /* 0x0000010000007945 */ /* 0x000fe20003800200 */
[----:B0-----:R-:W-:-:S04]  /*0940*/  IMAD R15, R15, UR4, RZ ;  /* 0x000000040f0f7c24 */ /* 0x001fc8000f8e02ff */
[----:B------:R-:W-:-:S05]  /*0950*/  IMAD R15, R15, R0, RZ ;  /* 0x000000000f0f7224 */ /* 0x000fca00078e02ff */
[----:B------:R-:W-:-:S04]  /*0960*/  I2FP.F32.S32 R6, R15 ;  /* 0x0000000f00067245 */ /* 0x000fc80000201400 */
[----:B------:R-:W0:Y:S08]  /*0970*/  MUFU.RCP R3, R6 ;  /* 0x0000000600037308 */ /* 0x000e300000001000 */
[----:B------:R-:W1:Y:S01]  /*0980*/  FCHK P0, R11, R6 ;  /* 0x000000060b007302 */ /* 0x000e620000000000 */
[----:B0-----:R-:W-:-:S04]  /*0990*/  FFMA R0, -R6, R3, 1 ;  /* 0x3f80000006007423 */ /* 0x001fc80000000103 */
[----:B------:R-:W-:-:S04]  /*09a0*/  FFMA R0, R3, R0, R3 ;  /* 0x0000000003007223 */ /* 0x000fc80000000003 */
[----:B------:R-:W-:-:S04]  /*09b0*/  FFMA R3, R0, R11, RZ ;  /* 0x0000000b00037223 */ /* 0x000fc800000000ff */
[----:B------:R-:W-:-:S04]  /*09c0*/  FFMA R2, -R6, R3, R11 ;  /* 0x0000000306027223 */ /* 0x000fc8000000010b */
[----:B------:R-:W-:Y:S01]  /*09d0*/  FFMA R7, R0, R2, R3 ;  /* 0x0000000200077223 */ /* 0x000fe20000000003 */
[----:B-1----:R-:W-:Y:S06]  /*09e0*/  @!P0 BRA `(.L_x_11) ;  /* 0x0000000000108947 */ /* 0x002fec0003800000 */
[----:B------:R-:W-:Y:S02]  /*09f0*/  MOV R3, R11 ;  /* 0x0000000b00037202 */ /* 0x000fe40000000f00 */
[----:B------:R-:W-:-:S07]  /*0a00*/  MOV R2, 0xa20 ;  /* 0x00000a2000027802 */ /* 0x000fce0000000f00 */
[----:B------:R-:W-:Y:S05]  /*0a10*/  CALL.REL.NOINC `($__internal_0_$__cuda_sm3x_div_rn_noftz_f32_slowpath) ;  /* 0x0000000000207944 */ /* 0x000fea0003c00000 */
[----:B------:R-:W-:-:S07]  /*0a20*/  IMAD.MOV.U32 R7, RZ, RZ, R0 ;  /* 0x000000ffff077224 */ /* 0x000fce00078e0000 */
.L_x_11:
[----:B------:R-:W-:Y:S05]  /*0a30*/  BSYNC.RECONVERGENT B0 ;  /* 0x0000000000007941 */ /* 0x000fea0003800200 */
.L_x_10:
[----:B------:R-:W0:Y:S01]  /*0a40*/  LDC.64 R2, c[0x0][0x388] ;  /* 0x0000e200ff027b82 */ /* 0x000e220000000a00 */
[----:B------:R-:W1:Y:S02]  /*0a50*/  LDCU UR4, c[0x0][0x394] ;  /* 0x00007280ff0477ac */ /* 0x000e640008000800 */
[----:B-1----:R-:W-:-:S04]  /*0a60*/  IMAD R5, R5, UR4, R4 ;  /* 0x0000000405057c24 */ /* 0x002fc8000f8e0204 */
[----:B0-----:R-:W-:-:S05]  /*0a70*/  IMAD.WIDE R2, R5, 0x4, R2 ;  /* 0x0000000405027825 */ /* 0x001fca00078e0202 */
[----:B------:R-:W-:Y:S01]  /*0a80*/  STG.E desc[UR8][R2.64], R7 ;  /* 0x0000000702007986 */ /* 0x000fe2000c101908 */
[----:B------:R-:W-:Y:S05]  /*0a90*/  EXIT ;  /* 0x000000000000794d */ /* 0x000fea0003800000 */
        .weak           $__internal_0_$__cuda_sm3x_div_rn_noftz_f32_slowpath
        .type           $__internal_0_$__cuda_sm3x_div_rn_noftz_f32_slowpath,@function
        .size           $__internal_0_$__cuda_sm3x_div_rn_noftz_f32_slowpath,(.L_x_24 - $__internal_0_$__cuda_sm3x_div_rn_noftz_f32_slowpath)
$__internal_0_$__cuda_sm3x_div_rn_noftz_f32_slowpath:
[----:B------:R-:W-:Y:S01]  /*0aa0*/  SHF.R.U32.HI R7, RZ, 0x17, R6 ;  /* 0x00000017ff077819 */ /* 0x000fe20000011606 */
[----:B------:R-:W-:Y:S01]  /*0ab0*/  BSSY.RECONVERGENT B1, `(.L_x_12) ;  /* 0x0000063000017945 */ /* 0x000fe20003800200 */
[----:B------:R-:W-:Y:S02]  /*0ac0*/  SHF.R.U32.HI R0, RZ, 0x17, R3 ;  /* 0x00000017ff007819 */ /* 0x000fe40000011603 */
[----:B------:R-:W-:Y:S02]  /*0ad0*/  LOP3.LUT R7, R7, 0xff, RZ, 0xc0, !PT ;  /* 0x000000ff07077812 */ /* 0x000fe400078ec0ff */
[----:B------:R-:W-:Y:S02]  /*0ae0*/  LOP3.LUT R12, R0, 0xff, RZ, 0xc0, !PT ;  /* 0x000000ff000c7812 */ /* 0x000fe400078ec0ff */
[----:B------:R-:W-:-:S03]  /*0af0*/  IADD3 R9, PT, PT, R7, -0x1, RZ ;  /* 0xffffffff07097810 */ /* 0x000fc60007ffe0ff */
[----:B------:R-:W-:Y:S01]  /*0b00*/  VIADD R10, R12, 0xffffffff ;  /* 0xffffffff0c0a7836 */ /* 0x000fe20000000000 */
[----:B------:R-:W-:-:S04]  /*0b10*/  ISETP.GT.U32.AND P0, PT, R9, 0xfd, PT ;  /* 0x000000fd0900780c */ /* 0x000fc80003f04070 */
[----:B------:R-:W-:-:S13]  /*0b20*/  ISETP.GT.U32.OR P0, PT, R10, 0xfd, P0 ;  /* 0x000000fd0a00780c */ /* 0x000fda0000704470 */
[----:B------:R-:W-:Y:S01]  /*0b30*/  @!P0 MOV R8, RZ ;  /* 0x000000ff00088202 */ /* 0x000fe20000000f00 */
[----:B------:R-:W-:Y:S06]  /*0b40*/  @!P0 BRA `(.L_x_13) ;  /* 0x0000000000608947 */ /* 0x000fec0003800000 */
[----:B------:R-:W-:Y:S01]  /*0b50*/  FSETP.GTU.FTZ.AND P0, PT, |R3|, +INF , PT ;  /* 0x7f8000000300780b */ /* 0x000fe20003f1c200 */
[----:B------:R-:W-:Y:S01]  /*0b60*/  IMAD.MOV.U32 R0, RZ, RZ, R6 ;  /* 0x000000ffff007224 */ /* 0x000fe200078e0006 */
[----:B------:R-:W-:-:S04]  /*0b70*/  FSETP.GTU.FTZ.AND P1, PT, |R6|, +INF , PT ;  /* 0x7f8000000600780b */ /* 0x000fc80003f3c200 */
[----:B------:R-:W-:-:S13]  /*0b80*/  PLOP3.LUT P0, PT, P0, P1, PT, 0xf8, 0x8f ;  /* 0x00000000008f781c */ /* 0x000fda0000703f70 */
[----:B------:R-:W-:Y:S05]  /*0b90*/  @P0 BRA `(.L_x_14) ;  /* 0x00000004004c0947 */ /* 0x000fea0003800000 */
[----:B------:R-:W-:-:S13]  /*0ba0*/  LOP3.LUT P0, RZ, R6, 0x7fffffff, R3, 0xc8, !PT ;  /* 0x7fffffff06ff7812 */ /* 0x000fda000780c803 */
[----:B------:R-:W-:Y:S05]  /*0bb0*/  @!P0 BRA `(.L_x_15) ;  /* 0x00000004003c8947 */ /* 0x000fea0003800000 */
[C---:B------:R-:W-:Y:S02]  /*0bc0*/  FSETP.NEU.FTZ.AND P2, PT, |R3|.reuse, +INF , PT ;  /* 0x7f8000000300780b */ /* 0x040fe40003f5d200 */
[----:B------:R-:W-:Y:S02]  /*0bd0*/  FSETP.NEU.FTZ.AND P1, PT, |R0|, +INF , PT ;  /* 0x7f8000000000780b */ /* 0x000fe40003f3d200 */
[----:B------:R-:W-:-:S11]  /*0be0*/  FSETP.NEU.FTZ.AND P0, PT, |R3|, +INF , PT ;  /* 0x7f8000000300780b */ /* 0x000fd60003f1d200 */
[----:B------:R-:W-:Y:S05]  /*0bf0*/  @!P1 BRA !P2, `(.L_x_15) ;  /* 0x00000004002c9947 */ /* 0x000fea0005000000 */
[----:B------:R-:W-:-:S04]  /*0c00*/  LOP3.LUT P2, RZ, R3, 0x7fffffff, RZ, 0xc0, !PT ;  /* 0x7fffffff03ff7812 */ /* 0x000fc8000784c0ff */
[----:B------:R-:W-:-:S13]  /*0c10*/  PLOP3.LUT P1, PT, P1, P2, PT, 0x2f, 0xf2 ;  /* 0x0000000000f2781c */ /* 0x000fda0000f24577 */
[----:B------:R-:W-:Y:S05]  /*0c20*/  @P1 BRA `(.L_x_16) ;  /* 0x0000000400181947 */ /* 0x000fea0003800000 */
[----:B------:R-:W-:-:S04]  /*0c30*/  LOP3.LUT P1, RZ, R6, 0x7fffffff, RZ, 0xc0, !PT ;  /* 0x7fffffff06ff7812 */ /* 0x000fc8000782c0ff */
[----:B------:R-:W-:-:S13]  /*0c40*/  PLOP3.LUT P0, PT, P0, P1, PT, 0x2f, 0xf2 ;  /* 0x0000000000f2781c */ /* 0x000fda0000702577 */
[----:B------:R-:W-:Y:S05]  /*0c50*/  @P0 BRA `(.L_x_17) ;  /* 0x0000000400000947 */ /* 0x000fea0003800000 */
[----:B------:R-:W-:Y:S02]  /*0c60*/  ISETP.GE.AND P0, PT, R10, RZ, PT ;  /* 0x000000ff0a00720c */ /* 0x000fe40003f06270 */
[----:B------:R-:W-:-:S11]  /*0c70*/  ISETP.GE.AND P1, PT, R9, RZ, PT ;  /* 0x000000ff0900720c */ /* 0x000fd60003f26270 */
[----:B------:R-:W-:Y:S01]  /*0c80*/  @P0 MOV R8, RZ ;  /* 0x000000ff00080202 */ /* 0x000fe20000000f00 */
[----:B------:R-:W-:Y:S02]  /*0c90*/  @!P0 IMAD.MOV.U32 R8, RZ, RZ, -0x40 ;  /* 0xffffffc0ff088424 */ /* 0x000fe400078e00ff */
[----:B------:R-:W-:Y:S01]  /*0ca0*/  @!P0 FFMA R3, R3, 1.84467440737095516160e+19, RZ ;  /* 0x5f80000003038823 */ /* 0x000fe200000000ff */
[----:B------:R-:W-:Y:S02]  /*0cb0*/  @!P1 FFMA R6, R0, 1.84467440737095516160e+19, RZ ;  /* 0x5f80000000069823 */ /* 0x000fe400000000ff */
[----:B------:R-:W-:-:S07]  /*0cc0*/  @!P1 IADD3 R8, PT, PT, R8, 0x40, RZ ;  /* 0x0000004008089810 */ /* 0x000fce0007ffe0ff */
.L_x_13:
[----:B------:R-:W-:Y:S01]  /*0cd0*/  LEA R9, R7, 0xc0800000, 0x17 ;  /* 0xc080000007097811 */ /* 0x000fe200078eb8ff */
[----:B------:R-:W-:Y:S04]  /*0ce0*/  BSSY.RECONVERGENT B2, `(.L_x_18) ;  /* 0x0000036000027945 */ /* 0x000fe80003800200 */
[----:B------:R-:W-:Y:S01]  /*0cf0*/  IMAD.IADD R9, R6, 0x1, -R9 ;  /* 0x0000000106097824 */ /* 0x000fe200078e0a09 */
[----:B------:R-:W-:-:S03]  /*0d00*/  IADD3 R6, PT, PT, R12, -0x7f, RZ ;  /* 0xffffff810c067810 */ /* 0x000fc60007ffe0ff */
[----:B------:R-:W0:Y:S01]  /*0d10*/  MUFU.RCP R10, R9 ;  /* 0x00000009000a7308 */ /* 0x000e220000001000 */
[----:B------:R-:W-:Y:S01]  /*0d20*/  FADD.FTZ R11, -R9, -RZ ;  /* 0x800000ff090b7221 */ /* 0x000fe20000010100 */
[C---:B------:R-:W-:Y:S01]  /*0d30*/  IMAD R0, R6.reuse, -0x800000, R3 ;  /* 0xff80000006007824 */ /* 0x040fe200078e0203 */
[----:B------:R-:W-:-:S05]  /*0d40*/  IADD3 R7, PT, PT, R6, 0x7f, -R7 ;  /* 0x0000007f06077810 */ /* 0x000fca0007ffe807 */
[----:B------:R-:W-:Y:S02]  /*0d50*/  IMAD.IADD R7, R7, 0x1, R8 ;  /* 0x0000000107077824 */ /* 0x000fe400078e0208 */
[----:B0-----:R-:W-:-:S04]  /*0d60*/  FFMA R13, R10, R11, 1 ;  /* 0x3f8000000a0d7423 */ /* 0x001fc8000000000b */
[----:B------:R-:W-:-:S04]  /*0d70*/  FFMA R12, R10, R13, R10 ;  /* 0x0000000d0a0c7223 */ /* 0x000fc8000000000a */
[----:B------:R-:W-:-:S04]  /*0d80*/  FFMA R3, R0, R12, RZ ;  /* 0x0000000c00037223 */ /* 0x000fc800000000ff */
[----:B------:R-:W-:-:S04]  /*0d90*/  FFMA R10, R11, R3, R0 ;  /* 0x000000030b0a7223 */ /* 0x000fc80000000000 */
[----:B------:R-:W-:-:S04]  /*0da0*/  FFMA R13, R12, R10, R3 ;  /* 0x0000000a0c0d7223 */ /* 0x000fc80000000003 */
[----:B------:R-:W-:-:S04]  /*0db0*/  FFMA R10, R11, R13, R0 ;  /* 0x0000000d0b0a7223 */ /* 0x000fc80000000000 */
[----:B------:R-:W-:-:S05]  /*0dc0*/  FFMA R0, R12, R10, R13 ;  /* 0x0000000a0c007223 */ /* 0x000fca000000000d */
[----:B------:R-:W-:-:S04]  /*0dd0*/  SHF.R.U32.HI R3, RZ, 0x17, R0 ;  /* 0x00000017ff037819 */ /* 0x000fc80000011600 */
[----:B------:R-:W-:-:S04]  /*0de0*/  LOP3.LUT R3, R3, 0xff, RZ, 0xc0, !PT ;  /* 0x000000ff03037812 */ /* 0x000fc800078ec0ff */
[----:B------:R-:W-:-:S05]  /*0df0*/  IADD3 R9, PT, PT, R3, R7, RZ ;  /* 0x0000000703097210 */ /* 0x000fca0007ffe0ff */
[----:B------:R-:W-:-:S05]  /*0e00*/  VIADD R3, R9, 0xffffffff ;  /* 0xffffffff09037836 */ /* 0x000fca0000000000 */
[----:B------:R-:W-:-:S13]  /*0e10*/  ISETP.GE.U32.AND P0, PT, R3, 0xfe, PT ;  /* 0x000000fe0300780c */ /* 0x000fda0003f06070 */
[----:B------:R-:W-:Y:S05]  /*0e20*/  @!P0 BRA `(.L_x_19) ;  /* 0x0000000000808947 */ /* 0x000fea0003800000 */
[----:B------:R-:W-:-:S13]  /*0e30*/  ISETP.GT.AND P0, PT, R9, 0xfe, PT ;  /* 0x000000fe0900780c */ /* 0x000fda0003f04270 */
[----:B------:R-:W-:Y:S05]  /*0e40*/  @P0 BRA `(.L_x_20) ;  /* 0x00000000006c0947 */ /* 0x000fea0003800000 */
[----:B------:R-:W-:-:S13]  /*0e50*/  ISETP.GE.AND P0, PT, R9, 0x1, PT ;  /* 0x000000010900780c */ /* 0x000fda0003f06270 */
[----:B------:R-:W-:Y:S05]  /*0e60*/  @P0 BRA `(.L_x_21) ;  /* 0x0000000000740947 */ /* 0x000fea0003800000 */
[----:B------:R-:W-:Y:S02]  /*0e70*/  ISETP.GE.AND P0, PT, R9, -0x18, PT ;  /* 0xffffffe80900780c */ /* 0x000fe40003f06270 */
[----:B------:R-:W-:-:S11]  /*0e80*/  LOP3.LUT R0, R0, 0x80000000, RZ, 0xc0, !PT ;  /* 0x8000000000007812 */ /* 0x000fd600078ec0ff */
[----:B------:R-:W-:Y:S05]  /*0e90*/  @!P0 BRA `(.L_x_21) ;  /* 0x0000000000688947 */ /* 0x000fea0003800000 */
[CCC-:B------:R-:W-:Y:S01]  /*0ea0*/  FFMA.RZ R3, R12.reuse, R10.reuse, R13.reuse ;  /* 0x0000000a0c037223 */ /* 0x1c0fe2000000c00d */
[C---:B------:R-:W-:Y:S01]  /*0eb0*/  IADD3 R8, PT, PT, R9.reuse, 0x20, RZ ;  /* 0x0000002009087810 */ /* 0x040fe20007ffe0ff */
[CCC-:B------:R-:W-:Y:S01]  /*0ec0*/  FFMA.RM R6, R12.reuse, R10.reuse, R13.reuse ;  /* 0x0000000a0c067223 */ /* 0x1c0fe2000000400d */
[----:B------:R-:W-:Y:S02]  /*0ed0*/  ISETP.NE.AND P2, PT, R9, RZ, PT ;  /* 0x000000ff0900720c */ /* 0x000fe40003f45270 */
[----:B------:R-:W-:Y:S01]  /*0ee0*/  LOP3.LUT R7, R3, 0x7fffff, RZ, 0xc0, !PT ;  /* 0x007fffff03077812 */ /* 0x000fe200078ec0ff */
[----:B------:R-:W-:Y:S01]  /*0ef0*/  FFMA.RP R3, R12, R10, R13 ;  /* 0x0000000a0c037223 */ /* 0x000fe2000000800d */
[----:B------:R-:W-:Y:S01]  /*0f00*/  ISETP.NE.AND P1, PT, R9, RZ, PT ;  /* 0x000000ff0900720c */ /* 0x000fe20003f25270 */
[----:B------:R-:W-:Y:S01]  /*0f10*/  IMAD.MOV R9, RZ, RZ, -R9 ;  /* 0x000000ffff097224 */ /* 0x000fe200078e0a09 */
[----:B------:R-:W-:Y:S02]  /*0f20*/  LOP3.LUT R7, R7, 0x800000, RZ, 0xfc, !PT ;  /* 0x0080000007077812 */ /* 0x000fe400078efcff */
[----:B------:R-:W-:-:S02]  /*0f30*/  FSETP.NEU.FTZ.AND P0, PT, R3, R6, PT ;  /* 0x000000060300720b */ /* 0x000fc40003f1d000 */
[----:B------:R-:W-:Y:S02]  /*0f40*/  SHF.L.U32 R8, R7, R8, RZ ;  /* 0x0000000807087219 */ /* 0x000fe400000006ff */
[----:B------:R-:W-:Y:S02]  /*0f50*/  SEL R6, R9, RZ, P2 ;  /* 0x000000ff09067207 */ /* 0x000fe40001000000 */
[----:B------:R-:W-:Y:S02]  /*0f60*/  ISETP.NE.AND P1, PT, R8, RZ, P1 ;  /* 0x000000ff0800720c */ /* 0x000fe40000f25270 */
[----:B------:R-:W-:Y:S02]  /*0f70*/  SHF.R.U32.HI R6, RZ, R6, R7 ;  /* 0x00000006ff067219 */ /* 0x000fe40000011607 */
[----:B------:R-:W-:Y:S02]  /*0f80*/  PLOP3.LUT P0, PT, P0, P1, PT, 0xf8, 0x8f ;  /* 0x00000000008f781c */ /* 0x000fe40000703f70 */
[----:B------:R-:W-:-:S02]  /*0f90*/  SHF.R.U32.HI R8, RZ, 0x1, R6 ;  /* 0x00000001ff087819 */ /* 0x000fc40000011606 */
[----:B------:R-:W-:-:S04]  /*0fa0*/  SEL R3, RZ, 0x1, !P0 ;  /* 0x00000001ff037807 */ /* 0x000fc80004000000 */
[----:B------:R-:W-:-:S04]  /*0fb0*/  LOP3.LUT R3, R3, 0x1, R8, 0xf8, !PT ;  /* 0x0000000103037812 */ /* 0x000fc800078ef808 */
[----:B------:R-:W-:-:S04]  /*0fc0*/  LOP3.LUT R3, R3, R6, RZ, 0xc0, !PT ;  /* 0x0000000603037212 */ /* 0x000fc800078ec0ff */
[----:B------:R-:W-:-:S04]  /*0fd0*/  IADD3 R3, PT, PT, R8, R3, RZ ;  /* 0x0000000308037210 */ /* 0x000fc80007ffe0ff */
[----:B------:R-:W-:Y:S01]  /*0fe0*/  LOP3.LUT R0, R3, R0, RZ, 0xfc, !PT ;  /* 0x0000000003007212 */ /* 0x000fe200078efcff */
[----:B------:R-:W-:Y:S06]  /*0ff0*/  BRA `(.L_x_21) ;  /* 0x0000000000107947 */ /* 0x000fec0003800000 */
.L_x_20:
[----:B------:R-:W-:-:S04]  /*1000*/  LOP3.LUT R0, R0, 0x80000000, RZ, 0xc0, !PT ;  /* 0x8000000000007812 */ /* 0x000fc800078ec0ff */
[----:B------:R-:W-:Y:S01]  /*1010*/  LOP3.LUT R0, R0, 0x7f800000, RZ, 0xfc, !PT ;  /* 0x7f80000000007812 */ /* 0x000fe200078efcff */
[----:B------:R-:W-:Y:S06]  /*1020*/  BRA `(.L_x_21) ;  /* 0x0000000000047947 */ /* 0x000fec0003800000 */
.L_x_19:
[----:B------:R-:W-:-:S07]  /*1030*/  IMAD R0, R7, 0x800000, R0 ;  /* 0x0080000007007824 */ /* 0x000fce00078e0200 */
.L_x_21:
[----:B------:R-:W-:Y:S05]  /*1040*/  BSYNC.RECONVERGENT B2 ;  /* 0x0000000000027941 */ /* 0x000fea0003800200 */
.L_x_18:
[----:B------:R-:W-:Y:S05]  /*1050*/  BRA `(.L_x_22) ;  /* 0x0000000000207947 */ /* 0x000fea0003800000 */
.L_x_17:
[----:B------:R-:W-:-:S04]  /*1060*/  LOP3.LUT R0, R6, 0x80000000, R3, 0x48, !PT ;  /* 0x8000000006007812 */ /* 0x000fc800078e4803 */
[----:B------:R-:W-:Y:S01]  /*1070*/  LOP3.LUT R0, R0, 0x7f800000, RZ, 0xfc, !PT ;  /* 0x7f80000000007812 */ /* 0x000fe200078efcff */
[----:B------:R-:W-:Y:S06]  /*1080*/  BRA `(.L_x_22) ;  /* 0x0000000000147947 */ /* 0x000fec0003800000 */
.L_x_16:
[----:B------:R-:W-:Y:S01]  /*1090*/  LOP3.LUT R0, R6, 0x80000000, R3, 0x48, !PT ;  /* 0x8000000006007812 */ /* 0x000fe200078e4803 */
[----:B------:R-:W-:Y:S06]  /*10a0*/  BRA `(.L_x_22) ;  /* 0x00000000000c7947 */ /* 0x000fec0003800000 */
.L_x_15:
[----:B------:R-:W0:Y:S01]  /*10b0*/  MUFU.RSQ R0, -QNAN ;  /* 0xffc0000000007908 */ /* 0x000e220000001400 */
[----:B------:R-:W-:Y:S05]  /*10c0*/  BRA `(.L_x_22) ;  /* 0x0000000000047947 */ /* 0x000fea0003800000 */
.L_x_14:
[----:B------:R-:W-:-:S07]  /*10d0*/  FADD.FTZ R0, R3, R0 ;  /* 0x0000000003007221 */ /* 0x000fce0000010000 */
.L_x_22:
[----:B------:R-:W-:Y:S05]  /*10e0*/  BSYNC.RECONVERGENT B1 ;  /* 0x0000000000017941 */ /* 0x000fea0003800200 */
.L_x_12:
[----:B------:R-:W-:-:S04]  /*10f0*/  HFMA2 R3, -RZ, RZ, 0, 0 ;  /* 0x00000000ff037431 */ /* 0x000fc800000001ff */
[----:B0-----:R-:W-:Y:S05]  /*1100*/  RET.REL.NODEC R2 `(_Z26adaptive_avg_pool3d_kernelPKfPfiiiii) ;  /* 0xffffffec02bc7950 */ /* 0x001fea0003c3ffff */
.L_x_23:
        /* <DEDUP_REMOVED lines=15> */
.L_x_24:


//--------------------- .nv.shared.reserved.0     --------------------------
	.section	.nv.shared.reserved.0,"aw",@nobits
	.weak		__nv_reservedSMEM_offset_0_alias
	.size		__nv_reservedSMEM_offset_0_alias, 0, 64
	.other		__nv_reservedSMEM_offset_0_alias,@"STO_CUDA_RESERVED_SHARED STV_DEFAULT"
__nv_reservedSMEM_offset_0_alias:
	.zero		0
	.zero		64


//--------------------- .nv.constant0._Z27hinge_embedding_loss_kernelPKfS0_Pfiif --------------------------
	.section	.nv.constant0._Z27hinge_embedding_loss_kernelPKfS0_Pfiif,"a",@progbits
	.sectionflags	@""
	.align	4
.nv.constant0._Z27hinge_embedding_loss_kernelPKfS0_Pfiif:
	.zero		932


//--------------------- .nv.constant0._Z34learned_positional_encoding_kernelPKfPfS0_iii --------------------------
	.section	.nv.constant0._Z34learned_positional_encoding_kernelPKfPfS0_iii,"a",@progbits
	.sectionflags	@""
	.align	4
.nv.constant0._Z34learned_positional_encoding_kernelPKfPfS0_iii:
	.zero		932


//--------------------- .nv.constant0._Z26adaptive_avg_pool3d_kernelPKfPfiiiii --------------------------
	.section	.nv.constant0._Z26adaptive_avg_pool3d_kernelPKfPfiiiii,"a",@progbits
	.sectionflags	@""
	.align	4
.nv.constant0._Z26adaptive_avg_pool3d_kernelPKfPfiiiii:
	.zero		932


//--------------------- SYMBOLS --------------------------

	.type		.nv.reservedSmem.offset0,@object
	.size		.nv.reservedSmem.offset0,0x4
